// auto-generated by cutlass_sweep.gemm — config: {"arch": "sm_100", "cluster_m": 4, "cluster_n": 1, "dtype": "fp32", "dtype_b": "fp32", "layout": "nt", "stages": 0, "tile_k": 32, "tile_m": 128, "tile_n": 64}
#include "cutlass/cutlass.h"
#include "cutlass/gemm/collective/collective_builder.hpp"
#include "cutlass/gemm/device/gemm_universal_adapter.h"
#include "cutlass/gemm/kernel/gemm_universal.hpp"
#include "cutlass/epilogue/collective/collective_builder.hpp"

using ElemA = float;
using ElemB = float;
using ElemCD = float;
using Acc  = float;
using TileShape    = cute::Shape<cute::_128, cute::_64, cute::_32>;
using ClusterShape = cute::Shape<cute::_4, cute::_1, cute::_1>;

using CollectiveEpilogue = typename cutlass::epilogue::collective::CollectiveBuilder<
    cutlass::arch::Sm100, cutlass::arch::OpClassTensorOp,
    TileShape, ClusterShape,
    cutlass::epilogue::collective::EpilogueTileAuto,
    Acc, Acc,
    ElemCD, cutlass::layout::RowMajor, 128 / cutlass::sizeof_bits<ElemCD>::value,
    ElemCD, cutlass::layout::RowMajor, 128 / cutlass::sizeof_bits<ElemCD>::value,
    cutlass::epilogue::collective::EpilogueScheduleAuto
  >::CollectiveOp;

using CollectiveMainloop = typename cutlass::gemm::collective::CollectiveBuilder<
    cutlass::arch::Sm100, cutlass::arch::OpClassTensorOp,
    ElemA, cutlass::layout::RowMajor, 128 / cutlass::sizeof_bits<ElemA>::value,
    ElemB, cutlass::layout::ColumnMajor, 128 / cutlass::sizeof_bits<ElemB>::value,
    Acc,
    TileShape, ClusterShape,
    cutlass::gemm::collective::StageCountAutoCarveout<static_cast<int>(sizeof(typename CollectiveEpilogue::SharedStorage))>,
    cutlass::gemm::collective::KernelScheduleAuto
  >::CollectiveOp;

using GemmKernel = cutlass::gemm::kernel::GemmUniversal<
    cute::Shape<int,int,int,int>,
    CollectiveMainloop,
    CollectiveEpilogue
>;
using Gemm = cutlass::gemm::device::GemmUniversalAdapter<GemmKernel>;

// Force the device kernel symbol into the cubin without needing a host main.
auto* _anchor = &cutlass::device_kernel<GemmKernel>;


// ===== COMPILED SASS (sm_100a) =====

	.target	sm_100a

	.elftype	@"ET_EXEC"


//--------------------- .note.nv.tkinfo           --------------------------
	.section	.note.nv.tkinfo,"",@"SHT_NOTE"
	.sectionflags	@"SHF_NOTE_NV_TKINFO"
	.tkinfo
        /*0018*/ 	.word	0x00000002
        /*0030*/ 	.string	""
        /*0030*/ 	.string	"ptxas"
        /*0030*/ 	.string	"Cuda compilation tools, release 13.0, V13.0.88"
        /*0030*/ 	.string	"Build cuda_13.0.r13.0/compiler.36424714_0"
        /*0030*/ 	.string	"-arch sm_100a -m 64 "



//--------------------- .note.nv.cuinfo           --------------------------
	.section	.note.nv.cuinfo,"",@"SHT_NOTE"
	.sectionflags	@"SHF_NOTE_NV_CUINFO"
        /*0018*/ 	.short	0x0002
        /*001a*/ 	.short	0x0064
        /*001c*/ 	.short	0x0082
	.zero		2


//--------------------- .nv.info                  --------------------------
	.section	.nv.info,"",@"SHT_CUDA_INFO"
	.align	4


	//----- nvinfo : EIATTR_REGCOUNT
	.align		4
        /*0000*/ 	.byte	0x04, 0x2f
        /*0002*/ 	.short	(.L_19 - .L_18)
	.align		4
.L_18:
        /*0004*/ 	.word	index@(_ZN7cutlass13device_kernelINS_4gemm6kernel13GemmUniversalIN4cute5tupleIJiiiiEEENS1_10collective13CollectiveMmaINS1_35MainloopSm100TmaUmmaWarpSpecializedILi16ELi2ELi4ENS5_IJNS4_1CILi4EEENSA_ILi1EEESC_EEEEENS5_IJNSA_ILi128EEENSA_ILi64EEENSA_ILi32EEEEEEfNS5_IJlSC_lEEEfSJ_NS4_8TiledMMAINS4_8MMA_AtomIJNS4_23SM100_MMA_TF32_2x1SM_SSINS_10tfloat32_tESN_fLi128ELi64ELNS4_4UMMA5MajorE0ELSP_0ELNSO_7ScaleInE0ELSQ_0EEEEEENS4_6LayoutINS5_IJSC_SC_SC_EEENS5_IJNSA_ILi0EEESV_SV_EEEEENS5_IJNS4_10UnderscoreESY_SY_EEEEENS4_18SM100_TMA_2SM_LOADENS4_14ComposedLayoutINS4_7SwizzleILi3ELi4ELi3EEENS4_18smem_ptr_flag_bitsILi32EEENST_INS5_IJNSA_ILi8EEESH_EEENS5_IJSH_SC_EEEEEEEvNS4_8identityENS4_28SM100_TMA_2SM_LOAD_MULTICASTES1B_vS1C_EENS_8epilogue10collective18CollectiveEpilogueINS1F_23Sm100TmaWarpSpecializedILi3ELi2ELi16ELb1ELb0EEEJNS5_IJSG_SG_SH_EEENS5_IJNST_ISG_SC_EENST_INS5_IJNSA_ILi16EEENSA_ILi2EEEEEENS5_IJSC_SH_EEEEEEEEfSJ_fSJ_NS1F_6fusion15FusionCallbacksIS1J_NS1S_17LinearCombinationIffffLNS_15FloatRoundStyleE2EEES1K_S1R_JEEENS4_5SM1004TMEM4LOAD26SM100_TMEM_LOAD_32dp32b16xENS4_13SM90_TMA_LOADENS12_INS13_ILi2ELi4ELi3EEES16_NST_INS5_IJS17_S1M_EEENS5_IJS1M_SC_EEEEEEENS4_39AutoVectorizingCopyWithAssumedAlignmentILi128EEENS4_14SM90_TMA_STOREES27_S29_S29_EEEvvEEEEvNT_6ParamsE)
        /*0008*/ 	.word	0x0000005d


	//----- nvinfo : EIATTR_FRAME_SIZE
	.align		4
.L_19:
        /*000c*/ 	.byte	0x04, 0x11
        /*000e*/ 	.short	(.L_21 - .L_20)
	.align		4
.L_20:
        /*0010*/ 	.word	index@($__internal_2_$__cuda_sm10x_tcgen05_guardrail_trap_unallocated_columns_being_dealloced)
        /*0014*/ 	.word	0x00000000


	//----- nvinfo : EIATTR_FRAME_SIZE
	.align		4
.L_21:
        /*0018*/ 	.byte	0x04, 0x11
        /*001a*/ 	.short	(.L_23 - .L_22)
	.align		4
.L_22:
        /*001c*/ 	.word	index@($__internal_1_$__cuda_sm10x_tcgen05_guardrail_trap_phase_invalid_during_alloc)
        /*0020*/ 	.word	0x00000000


	//----- nvinfo : EIATTR_FRAME_SIZE
	.align		4
.L_23:
        /*0024*/ 	.byte	0x04, 0x11
        /*0026*/ 	.short	(.L_25 - .L_24)
	.align		4
.L_24:
        /*0028*/ 	.word	index@($__internal_0_$__cuda_sm10x_tcgen05_guardrail_trap_col_being_dealloced_not_returned_by_alloc)
        /*002c*/ 	.word	0x00000000


	//----- nvinfo : EIATTR_FRAME_SIZE
	.align		4
.L_25:
        /*0030*/ 	.byte	0x04, 0x11
        /*0032*/ 	.short	(.L_27 - .L_26)
	.align		4
.L_26:
        /*0034*/ 	.word	index@(_ZN7cutlass13device_kernelINS_4gemm6kernel13GemmUniversalIN4cute5tupleIJiiiiEEENS1_10collective13CollectiveMmaINS1_35MainloopSm100TmaUmmaWarpSpecializedILi16ELi2ELi4ENS5_IJNS4_1CILi4EEENSA_ILi1EEESC_EEEEENS5_IJNSA_ILi128EEENSA_ILi64EEENSA_ILi32EEEEEEfNS5_IJlSC_lEEEfSJ_NS4_8TiledMMAINS4_8MMA_AtomIJNS4_23SM100_MMA_TF32_2x1SM_SSINS_10tfloat32_tESN_fLi128ELi64ELNS4_4UMMA5MajorE0ELSP_0ELNSO_7ScaleInE0ELSQ_0EEEEEENS4_6LayoutINS5_IJSC_SC_SC_EEENS5_IJNSA_ILi0EEESV_SV_EEEEENS5_IJNS4_10UnderscoreESY_SY_EEEEENS4_18SM100_TMA_2SM_LOADENS4_14ComposedLayoutINS4_7SwizzleILi3ELi4ELi3EEENS4_18smem_ptr_flag_bitsILi32EEENST_INS5_IJNSA_ILi8EEESH_EEENS5_IJSH_SC_EEEEEEEvNS4_8identityENS4_28SM100_TMA_2SM_LOAD_MULTICASTES1B_vS1C_EENS_8epilogue10collective18CollectiveEpilogueINS1F_23Sm100TmaWarpSpecializedILi3ELi2ELi16ELb1ELb0EEEJNS5_IJSG_SG_SH_EEENS5_IJNST_ISG_SC_EENST_INS5_IJNSA_ILi16EEENSA_ILi2EEEEEENS5_IJSC_SH_EEEEEEEEfSJ_fSJ_NS1F_6fusion15FusionCallbacksIS1J_NS1S_17LinearCombinationIffffLNS_15FloatRoundStyleE2EEES1K_S1R_JEEENS4_5SM1004TMEM4LOAD26SM100_TMEM_LOAD_32dp32b16xENS4_13SM90_TMA_LOADENS12_INS13_ILi2ELi4ELi3EEES16_NST_INS5_IJS17_S1M_EEENS5_IJS1M_SC_EEEEEEENS4_39AutoVectorizingCopyWithAssumedAlignmentILi128EEENS4_14SM90_TMA_STOREES27_S29_S29_EEEvvEEEEvNT_6ParamsE)
        /*0038*/ 	.word	0x00000000


	//----- nvinfo : EIATTR_MIN_STACK_SIZE
	.align		4
.L_27:
        /*003c*/ 	.byte	0x04, 0x12
        /*003e*/ 	.short	(.L_29 - .L_28)
	.align		4
.L_28:
        /*0040*/ 	.word	index@(_ZN7cutlass13device_kernelINS_4gemm6kernel13GemmUniversalIN4cute5tupleIJiiiiEEENS1_10collective13CollectiveMmaINS1_35MainloopSm100TmaUmmaWarpSpecializedILi16ELi2ELi4ENS5_IJNS4_1CILi4EEENSA_ILi1EEESC_EEEEENS5_IJNSA_ILi128EEENSA_ILi64EEENSA_ILi32EEEEEEfNS5_IJlSC_lEEEfSJ_NS4_8TiledMMAINS4_8MMA_AtomIJNS4_23SM100_MMA_TF32_2x1SM_SSINS_10tfloat32_tESN_fLi128ELi64ELNS4_4UMMA5MajorE0ELSP_0ELNSO_7ScaleInE0ELSQ_0EEEEEENS4_6LayoutINS5_IJSC_SC_SC_EEENS5_IJNSA_ILi0EEESV_SV_EEEEENS5_IJNS4_10UnderscoreESY_SY_EEEEENS4_18SM100_TMA_2SM_LOADENS4_14ComposedLayoutINS4_7SwizzleILi3ELi4ELi3EEENS4_18smem_ptr_flag_bitsILi32EEENST_INS5_IJNSA_ILi8EEESH_EEENS5_IJSH_SC_EEEEEEEvNS4_8identityENS4_28SM100_TMA_2SM_LOAD_MULTICASTES1B_vS1C_EENS_8epilogue10collective18CollectiveEpilogueINS1F_23Sm100TmaWarpSpecializedILi3ELi2ELi16ELb1ELb0EEEJNS5_IJSG_SG_SH_EEENS5_IJNST_ISG_SC_EENST_INS5_IJNSA_ILi16EEENSA_ILi2EEEEEENS5_IJSC_SH_EEEEEEEEfSJ_fSJ_NS1F_6fusion15FusionCallbacksIS1J_NS1S_17LinearCombinationIffffLNS_15FloatRoundStyleE2EEES1K_S1R_JEEENS4_5SM1004TMEM4LOAD26SM100_TMEM_LOAD_32dp32b16xENS4_13SM90_TMA_LOADENS12_INS13_ILi2ELi4ELi3EEES16_NST_INS5_IJS17_S1M_EEENS5_IJS1M_SC_EEEEEEENS4_39AutoVectorizingCopyWithAssumedAlignmentILi128EEENS4_14SM90_TMA_STOREES27_S29_S29_EEEvvEEEEvNT_6ParamsE)
        /*0044*/ 	.word	0x00000000
.L_29:


//--------------------- .nv.compat                --------------------------
	.section	.nv.compat,"",@"SHT_CUDA_COMPAT_INFO"
	.align	4
        /*0000*/ 	.byte	0x02, 0x09, 0x01, 0x00, 0x02, 0x02, 0x02, 0x00, 0x02, 0x05, 0x05, 0x00, 0x03, 0x07, 0x01, 0x01
        /*0010*/ 	.byte	0x02, 0x03, 0x01, 0x00, 0x02, 0x06, 0x01, 0x00, 0x04, 0x0b, 0x08, 0x00, 0x09, 0x00, 0x00, 0x00
        /*0020*/ 	.byte	0x00, 0x00, 0x00, 0x00


//--------------------- .nv.info._ZN7cutlass13device_kernelINS_4gemm6kernel13GemmUniversalIN4cute5tupleIJiiiiEEENS1_10collective13CollectiveMmaINS1_35MainloopSm100TmaUmmaWarpSpecializedILi16ELi2ELi4ENS5_IJNS4_1CILi4EEENSA_ILi1EEESC_EEEEENS5_IJNSA_ILi128EEENSA_ILi64EEENSA_ILi32EEEEEEfNS5_IJlSC_lEEEfSJ_NS4_8TiledMMAINS4_8MMA_AtomIJNS4_23SM100_MMA_TF32_2x1SM_SSINS_10tfloat32_tESN_fLi128ELi64ELNS4_4UMMA5MajorE0ELSP_0ELNSO_7ScaleInE0ELSQ_0EEEEEENS4_6LayoutINS5_IJSC_SC_SC_EEENS5_IJNSA_ILi0EEESV_SV_EEEEENS5_IJNS4_10UnderscoreESY_SY_EEEEENS4_18SM100_TMA_2SM_LOADENS4_14ComposedLayoutINS4_7SwizzleILi3ELi4ELi3EEENS4_18smem_ptr_flag_bitsILi32EEENST_INS5_IJNSA_ILi8EEESH_EEENS5_IJSH_SC_EEEEEEEvNS4_8identityENS4_28SM100_TMA_2SM_LOAD_MULTICASTES1B_vS1C_EENS_8epilogue10collective18CollectiveEpilogueINS1F_23Sm100TmaWarpSpecializedILi3ELi2ELi16ELb1ELb0EEEJNS5_IJSG_SG_SH_EEENS5_IJNST_ISG_SC_EENST_INS5_IJNSA_ILi16EEENSA_ILi2EEEEEENS5_IJSC_SH_EEEEEEEEfSJ_fSJ_NS1F_6fusion15FusionCallbacksIS1J_NS1S_17LinearCombinationIffffLNS_15FloatRoundStyleE2EEES1K_S1R_JEEENS4_5SM1004TMEM4LOAD26SM100_TMEM_LOAD_32dp32b16xENS4_13SM90_TMA_LOADENS12_INS13_ILi2ELi4ELi3EEES16_NST_INS5_IJS17_S1M_EEENS5_IJS1M_SC_EEEEEEENS4_39AutoVectorizingCopyWithAssumedAlignmentILi128EEENS4_14SM90_TMA_STOREES27_S29_S29_EEEvvEEEEvNT_6ParamsE --------------------------
	.section	.nv.info._ZN7cutlass13device_kernelINS_4gemm6kernel13GemmUniversalIN4cute5tupleIJiiiiEEENS1_10collective13CollectiveMmaINS1_35MainloopSm100TmaUmmaWarpSpecializedILi16ELi2ELi4ENS5_IJNS4_1CILi4EEENSA_ILi1EEESC_EEEEENS5_IJNSA_ILi128EEENSA_ILi64EEENSA_ILi32EEEEEEfNS5_IJlSC_lEEEfSJ_NS4_8TiledMMAINS4_8MMA_AtomIJNS4_23SM100_MMA_TF32_2x1SM_SSINS_10tfloat32_tESN_fLi128ELi64ELNS4_4UMMA5MajorE0ELSP_0ELNSO_7ScaleInE0ELSQ_0EEEEEENS4_6LayoutINS5_IJSC_SC_SC_EEENS5_IJNSA_ILi0EEESV_SV_EEEEENS5_IJNS4_10UnderscoreESY_SY_EEEEENS4_18SM100_TMA_2SM_LOADENS4_14ComposedLayoutINS4_7SwizzleILi3ELi4ELi3EEENS4_18smem_ptr_flag_bitsILi32EEENST_INS5_IJNSA_ILi8EEESH_EEENS5_IJSH_SC_EEEEEEEvNS4_8identityENS4_28SM100_TMA_2SM_LOAD_MULTICASTES1B_vS1C_EENS_8epilogue10collective18CollectiveEpilogueINS1F_23Sm100TmaWarpSpecializedILi3ELi2ELi16ELb1ELb0EEEJNS5_IJSG_SG_SH_EEENS5_IJNST_ISG_SC_EENST_INS5_IJNSA_ILi16EEENSA_ILi2EEEEEENS5_IJSC_SH_EEEEEEEEfSJ_fSJ_NS1F_6fusion15FusionCallbacksIS1J_NS1S_17LinearCombinationIffffLNS_15FloatRoundStyleE2EEES1K_S1R_JEEENS4_5SM1004TMEM4LOAD26SM100_TMEM_LOAD_32dp32b16xENS4_13SM90_TMA_LOADENS12_INS13_ILi2ELi4ELi3EEES16_NST_INS5_IJS17_S1M_EEENS5_IJS1M_SC_EEEEEEENS4_39AutoVectorizingCopyWithAssumedAlignmentILi128EEENS4_14SM90_TMA_STOREES27_S29_S29_EEEvvEEEEvNT_6ParamsE,"",@"SHT_CUDA_INFO"
	.sectionflags	@""
	.align	4


	//----- nvinfo : EIATTR_CUDA_API_VERSION
	.align		4
        /*0000*/ 	.byte	0x04, 0x37
        /*0002*/ 	.short	(.L_31 - .L_30)
.L_30:
        /*0004*/ 	.word	0x00000082


	//----- nvinfo : EIATTR_KPARAM_INFO
	.align		4
.L_31:
        /*0008*/ 	.byte	0x04, 0x17
        /*000a*/ 	.short	(.L_33 - .L_32)
.L_32:
        /*000c*/ 	.word	0x00000000
        /*0010*/ 	.short	0x0000
        /*0012*/ 	.short	0x0000
        /*0014*/ 	.byte	0x00, 0xf0, 0x01, 0x20


	//----- nvinfo : EIATTR_AT_ENTRY_FRAGMENTS
	.align		4
.L_33:
        /*0018*/ 	.byte	0x04, 0x4f
        /*001a*/ 	.short	(.L_35 - .L_34)


	//   ....[0]....
.L_34:
        /*001c*/ 	.word	0x00000007


	//----- nvinfo : EIATTR_RESERVED_SMEM_USED
	.align		4
.L_35:
        /*0020*/ 	.byte	0x01, 0x41
	.zero		2


	//----- nvinfo : EIATTR_SPARSE_MMA_MASK
	.align		4
        /*0024*/ 	.byte	0x03, 0x50
        /*0026*/ 	.short	0x0000


	//----- nvinfo : EIATTR_TCGEN05_2CTA_USED
	.align		4
        /*0028*/ 	.byte	0x01, 0x52
	.zero		2


	//----- nvinfo : EIATTR_MAXREG_COUNT
	.align		4
        /*002c*/ 	.byte	0x03, 0x1b
        /*002e*/ 	.short	0x00ff


	//----- nvinfo : EIATTR_NUM_BARRIERS
	.align		4
        /*0030*/ 	.byte	0x02, 0x4c
        /*0032*/ 	.byte	0x07
	.zero		1


	//----- nvinfo : EIATTR_EXTERNS
	.align		4
        /*0034*/ 	.byte	0x04, 0x0f
        /*0036*/ 	.short	(.L_37 - .L_36)


	//   ....[0]....
	.align		4
.L_36:
        /*0038*/ 	.word	index@(__assertfail)


	//----- nvinfo : EIATTR_MERCURY_ISA_VERSION
	.align		4
.L_37:
        /*003c*/ 	.byte	0x03, 0x5f
        /*003e*/ 	.short	0x0101


	//----- nvinfo : EIATTR_INT_WARP_WIDE_INSTR_OFFSETS
	.align		4
        /*0040*/ 	.byte	0x04, 0x31
        /*0042*/ 	.short	(.L_39 - .L_38)


	//   ....[0]....
.L_38:
        /*0044*/ 	.word	0x00000f70


	//   ....[1]....
        /*0048*/ 	.word	0x00001020


	//   ....[2]....
        /*004c*/ 	.word	0x00004bb0


	//   ....[3]....
        /*0050*/ 	.word	0x00004bd0


	//   ....[4]....
        /*0054*/ 	.word	0x00004c00


	//   ....[5]....
        /*0058*/ 	.word	0x00005790


	//   ....[6]....
        /*005c*/ 	.word	0x000058f0


	//   ....[7]....
        /*0060*/ 	.word	0x000059a0


	//   ....[8]....
        /*0064*/ 	.word	0x00005ab0


	//   ....[9]....
        /*0068*/ 	.word	0x00005bd0


	//   ....[10]....
        /*006c*/ 	.word	0x00005c70


	//----- nvinfo : EIATTR_COOP_GROUP_MASK_REGIDS
	.align		4
.L_39:
        /*0070*/ 	.byte	0x04, 0x29
        /*0072*/ 	.short	(.L_41 - .L_40)


	//   ....[0]....
.L_40:
        /*0074*/ 	.word	0xffffffff


	//   ....[1]....
        /*0078*/ 	.word	0xffffffff


	//   ....[2]....
        /*007c*/ 	.word	0xffffffff


	//   ....[3]....
        /*0080*/ 	.word	0xffffffff


	//   ....[4]....
        /*0084*/ 	.word	0xffffffff


	//   ....[5]....
        /*0088*/ 	.word	0xffffffff


	//   ....[6]....
        /*008c*/ 	.word	0xffffffff


	//   ....[7]....
        /*0090*/ 	.word	0xffffffff


	//   ....[8]....
        /*0094*/ 	.word	0xffffffff


	//   ....[9]....
        /*0098*/ 	.word	0xffffffff


	//   ....[10]....
        /*009c*/ 	.word	0xffffffff


	//   ....[11]....
        /*00a0*/ 	.word	0xffffffff


	//   ....[12]....
        /*00a4*/ 	.word	0xffffffff


	//   ....[13]....
        /*00a8*/ 	.word	0xffffffff


	//----- nvinfo : EIATTR_COOP_GROUP_INSTR_OFFSETS
	.align		4
.L_41:
        /*00ac*/ 	.byte	0x04, 0x28
        /*00ae*/ 	.short	(.L_43 - .L_42)


	//   ....[0]....
.L_42:
        /*00b0*/ 	.word	0x000000b0


	//   ....[1]....
        /*00b4*/ 	.word	0x00000520


	//   ....[2]....
        /*00b8*/ 	.word	0x000008a0


	//   ....[3]....
        /*00bc*/ 	.word	0x00000a20


	//   ....[4]....
        /*00c0*/ 	.word	0x00000b20


	//   ....[5]....
        /*00c4*/ 	.word	0x00000c90


	//   ....[6]....
        /*00c8*/ 	.word	0x00000e30


	//   ....[7]....
        /*00cc*/ 	.word	0x00001090


	//   ....[8]....
        /*00d0*/ 	.word	0x000023f0


	//   ....[9]....
        /*00d4*/ 	.word	0x00003990


	//   ....[10]....
        /*00d8*/ 	.word	0x00003e60


	//   ....[11]....
        /*00dc*/ 	.word	0x00003e90


	//   ....[12]....
        /*00e0*/ 	.word	0x00004ab0


	//   ....[13]....
        /*00e4*/ 	.word	0x00004cc0


	//----- nvinfo : EIATTR_VRC_CTA_INIT_COUNT
	.align		4
.L_43:
        /*00e8*/ 	.byte	0x02, 0x4a
        /*00ea*/ 	.byte	0x80
	.zero		1


	//----- nvinfo : EIATTR_SYSCALL_OFFSETS
	.align		4
        /*00ec*/ 	.byte	0x04, 0x46
        /*00ee*/ 	.short	(.L_45 - .L_44)


	//   ....[0]....
.L_44:
        /*00f0*/ 	.word	0x00006960


	//   ....[1]....
        /*00f4*/ 	.word	0x00006a50


	//   ....[2]....
        /*00f8*/ 	.word	0x000072f0


	//   ....[3]....
        /*00fc*/ 	.word	0x00007b10


	//----- nvinfo : EIATTR_MBARRIER_INSTR_OFFSETS
	.align		4
.L_45:
        /*0100*/ 	.byte	0x04, 0x39
        /*0102*/ 	.short	(.L_47 - .L_46)


	//   ....[0]....
.L_46:
        /*0104*/ 	.word	0x00000680
        /*0108*/ 	.word	0x000000ff
        /*010c*/ 	.word	0x00000000
        /*0110*/ 	.short	0x0100
        /*0112*/ 	.byte	0x04
	.zero		1


	//   ....[1]....
        /*0114*/ 	.word	0x00000690
        /*0118*/ 	.word	0x000000ff
        /*011c*/ 	.word	0x00000080
        /*0120*/ 	.short	0x0100
        /*0122*/ 	.byte	0x04
	.zero		1


	//   ....[2]....
        /*0124*/ 	.word	0x000006a0
        /*0128*/ 	.word	0x000000ff
        /*012c*/ 	.word	0x00000008
        /*0130*/ 	.short	0x0100
        /*0132*/ 	.byte	0x04
	.zero		1


	//   ....[3]....
        /*0134*/ 	.word	0x000006b0
        /*0138*/ 	.word	0x000000ff
        /*013c*/ 	.word	0x00000088
        /*0140*/ 	.short	0x0100
        /*0142*/ 	.byte	0x04
	.zero		1


	//   ....[4]....
        /*0144*/ 	.word	0x000006c0
        /*0148*/ 	.word	0x000000ff
        /*014c*/ 	.word	0x00000010
        /*0150*/ 	.short	0x0100
        /*0152*/ 	.byte	0x04
	.zero		1


	//   ....[5]....
        /*0154*/ 	.word	0x000006d0
        /*0158*/ 	.word	0x000000ff
        /*015c*/ 	.word	0x00000090
        /*0160*/ 	.short	0x0100
        /*0162*/ 	.byte	0x04
	.zero		1


	//   ....[6]....
        /*0164*/ 	.word	0x000006e0
        /*0168*/ 	.word	0x000000ff
        /*016c*/ 	.word	0x00000018
        /*0170*/ 	.short	0x0100
        /*0172*/ 	.byte	0x04
	.zero		1


	//   ....[7]....
        /*0174*/ 	.word	0x000006f0
        /*0178*/ 	.word	0x000000ff
        /*017c*/ 	.word	0x00000098
        /*0180*/ 	.short	0x0100
        /*0182*/ 	.byte	0x04
	.zero		1


	//   ....[8]....
        /*0184*/ 	.word	0x00000700
        /*0188*/ 	.word	0x000000ff
        /*018c*/ 	.word	0x00000020
        /*0190*/ 	.short	0x0100
        /*0192*/ 	.byte	0x04
	.zero		1


	//   ....[9]....
        /*0194*/ 	.word	0x00000710
        /*0198*/ 	.word	0x000000ff
        /*019c*/ 	.word	0x000000a0
        /*01a0*/ 	.short	0x0100
        /*01a2*/ 	.byte	0x04
	.zero		1


	//   ....[10]....
        /*01a4*/ 	.word	0x00000720
        /*01a8*/ 	.word	0x000000ff
        /*01ac*/ 	.word	0x00000028
        /*01b0*/ 	.short	0x0100
        /*01b2*/ 	.byte	0x04
	.zero		1


	//   ....[11]....
        /*01b4*/ 	.word	0x00000730
        /*01b8*/ 	.word	0x000000ff
        /*01bc*/ 	.word	0x000000a8
        /*01c0*/ 	.short	0x0100
        /*01c2*/ 	.byte	0x04
	.zero		1


	//   ....[12]....
        /*01c4*/ 	.word	0x00000740
        /*01c8*/ 	.word	0x000000ff
        /*01cc*/ 	.word	0x00000030
        /*01d0*/ 	.short	0x0100
        /*01d2*/ 	.byte	0x04
	.zero		1


	//   ....[13]....
        /*01d4*/ 	.word	0x00000750
        /*01d8*/ 	.word	0x000000ff
        /*01dc*/ 	.word	0x000000b0
        /*01e0*/ 	.short	0x0100
        /*01e2*/ 	.byte	0x04
	.zero		1


	//   ....[14]....
        /*01e4*/ 	.word	0x00000760
        /*01e8*/ 	.word	0x000000ff
        /*01ec*/ 	.word	0x00000038
        /*01f0*/ 	.short	0x0100
        /*01f2*/ 	.byte	0x04
	.zero		1


	//   ....[15]....
        /*01f4*/ 	.word	0x00000770
        /*01f8*/ 	.word	0x000000ff
        /*01fc*/ 	.word	0x000000b8
        /*0200*/ 	.short	0x0100
        /*0202*/ 	.byte	0x04
	.zero		1


	//   ....[16]....
        /*0204*/ 	.word	0x00000780
        /*0208*/ 	.word	0x000000ff
        /*020c*/ 	.word	0x00000040
        /*0210*/ 	.short	0x0100
        /*0212*/ 	.byte	0x04
	.zero		1


	//   ....[17]....
        /*0214*/ 	.word	0x00000790
        /*0218*/ 	.word	0x000000ff
        /*021c*/ 	.word	0x000000c0
        /*0220*/ 	.short	0x0100
        /*0222*/ 	.byte	0x04
	.zero		1


	//   ....[18]....
        /*0224*/ 	.word	0x000007a0
        /*0228*/ 	.word	0x000000ff
        /*022c*/ 	.word	0x00000048
        /*0230*/ 	.short	0x0100
        /*0232*/ 	.byte	0x04
	.zero		1


	//   ....[19]....
        /*0234*/ 	.word	0x000007b0
        /*0238*/ 	.word	0x000000ff
        /*023c*/ 	.word	0x000000c8
        /*0240*/ 	.short	0x0100
        /*0242*/ 	.byte	0x04
	.zero		1


	//   ....[20]....
        /*0244*/ 	.word	0x000007c0
        /*0248*/ 	.word	0x000000ff
        /*024c*/ 	.word	0x00000050
        /*0250*/ 	.short	0x0100
        /*0252*/ 	.byte	0x04
	.zero		1


	//   ....[21]....
        /*0254*/ 	.word	0x000007d0
        /*0258*/ 	.word	0x000000ff
        /*025c*/ 	.word	0x000000d0
        /*0260*/ 	.short	0x0100
        /*0262*/ 	.byte	0x04
	.zero		1


	//   ....[22]....
        /*0264*/ 	.word	0x000007e0
        /*0268*/ 	.word	0x000000ff
        /*026c*/ 	.word	0x00000058
        /*0270*/ 	.short	0x0100
        /*0272*/ 	.byte	0x04
	.zero		1


	//   ....[23]....
        /*0274*/ 	.word	0x000007f0
        /*0278*/ 	.word	0x000000ff
        /*027c*/ 	.word	0x000000d8
        /*0280*/ 	.short	0x0100
        /*0282*/ 	.byte	0x04
	.zero		1


	//   ....[24]....
        /*0284*/ 	.word	0x00000800
        /*0288*/ 	.word	0x000000ff
        /*028c*/ 	.word	0x00000060
        /*0290*/ 	.short	0x0100
        /*0292*/ 	.byte	0x04
	.zero		1


	//   ....[25]....
        /*0294*/ 	.word	0x00000810
        /*0298*/ 	.word	0x000000ff
        /*029c*/ 	.word	0x000000e0
        /*02a0*/ 	.short	0x0100
        /*02a2*/ 	.byte	0x04
	.zero		1


	//   ....[26]....
        /*02a4*/ 	.word	0x00000820
        /*02a8*/ 	.word	0x000000ff
        /*02ac*/ 	.word	0x00000068
        /*02b0*/ 	.short	0x0100
        /*02b2*/ 	.byte	0x04
	.zero		1


	//   ....[27]....
        /*02b4*/ 	.word	0x00000830
        /*02b8*/ 	.word	0x000000ff
        /*02bc*/ 	.word	0x000000e8
        /*02c0*/ 	.short	0x0100
        /*02c2*/ 	.byte	0x04
	.zero		1


	//   ....[28]....
        /*02c4*/ 	.word	0x00000840
        /*02c8*/ 	.word	0x000000ff
        /*02cc*/ 	.word	0x00000070
        /*02d0*/ 	.short	0x0100
        /*02d2*/ 	.byte	0x04
	.zero		1


	//   ....[29]....
        /*02d4*/ 	.word	0x00000850
        /*02d8*/ 	.word	0x000000ff
        /*02dc*/ 	.word	0x000000f0
        /*02e0*/ 	.short	0x0100
        /*02e2*/ 	.byte	0x04
	.zero		1


	//   ....[30]....
        /*02e4*/ 	.word	0x00000860
        /*02e8*/ 	.word	0x000000ff
        /*02ec*/ 	.word	0x00000078
        /*02f0*/ 	.short	0x0100
        /*02f2*/ 	.byte	0x04
	.zero		1


	//   ....[31]....
        /*02f4*/ 	.word	0x00000870
        /*02f8*/ 	.word	0x000000ff
        /*02fc*/ 	.word	0x000000f8
        /*0300*/ 	.short	0x0100
        /*0302*/ 	.byte	0x04
	.zero		1


	//   ....[32]....
        /*0304*/ 	.word	0x000009b0
        /*0308*/ 	.word	0x000000ff
        /*030c*/ 	.word	0x00000100
        /*0310*/ 	.short	0x0100
        /*0312*/ 	.byte	0x04
	.zero		1


	//   ....[33]....
        /*0314*/ 	.word	0x000009c0
        /*0318*/ 	.word	0x000000ff
        /*031c*/ 	.word	0x00000118
        /*0320*/ 	.short	0x0100
        /*0322*/ 	.byte	0x04
	.zero		1


	//   ....[34]....
        /*0324*/ 	.word	0x000009d0
        /*0328*/ 	.word	0x000000ff
        /*032c*/ 	.word	0x00000108
        /*0330*/ 	.short	0x0100
        /*0332*/ 	.byte	0x04
	.zero		1


	//   ....[35]....
        /*0334*/ 	.word	0x000009e0
        /*0338*/ 	.word	0x000000ff
        /*033c*/ 	.word	0x00000120
        /*0340*/ 	.short	0x0100
        /*0342*/ 	.byte	0x04
	.zero		1


	//   ....[36]....
        /*0344*/ 	.word	0x000009f0
        /*0348*/ 	.word	0x000000ff
        /*034c*/ 	.word	0x00000110
        /*0350*/ 	.short	0x0100
        /*0352*/ 	.byte	0x04
	.zero		1


	//   ....[37]....
        /*0354*/ 	.word	0x00000a00
        /*0358*/ 	.word	0x000000ff
        /*035c*/ 	.word	0x00000128
        /*0360*/ 	.short	0x0100
        /*0362*/ 	.byte	0x04
	.zero		1


	//   ....[38]....
        /*0364*/ 	.word	0x00000af0
        /*0368*/ 	.word	0x000000ff
        /*036c*/ 	.word	0x00000130
        /*0370*/ 	.short	0x0100
        /*0372*/ 	.byte	0x06
	.zero		1


	//   ....[39]....
        /*0374*/ 	.word	0x00000b00
        /*0378*/ 	.word	0x000000ff
        /*037c*/ 	.word	0x00000138
        /*0380*/ 	.short	0x0100
        /*0382*/ 	.byte	0x06
	.zero		1


	//   ....[40]....
        /*0384*/ 	.word	0x00000c40
        /*0388*/ 	.word	0x000000ff
        /*038c*/ 	.word	0x00000140
        /*0390*/ 	.short	0x0100
        /*0392*/ 	.byte	0x06
	.zero		1


	//   ....[41]....
        /*0394*/ 	.word	0x00000c50
        /*0398*/ 	.word	0x000000ff
        /*039c*/ 	.word	0x00000150
        /*03a0*/ 	.short	0x0100
        /*03a2*/ 	.byte	0x06
	.zero		1


	//   ....[42]....
        /*03a4*/ 	.word	0x00000c60
        /*03a8*/ 	.word	0x000000ff
        /*03ac*/ 	.word	0x00000148
        /*03b0*/ 	.short	0x0100
        /*03b2*/ 	.byte	0x06
	.zero		1


	//   ....[43]....
        /*03b4*/ 	.word	0x00000c70
        /*03b8*/ 	.word	0x000000ff
        /*03bc*/ 	.word	0x00000158
        /*03c0*/ 	.short	0x0100
        /*03c2*/ 	.byte	0x06
	.zero		1


	//   ....[44]....
        /*03c4*/ 	.word	0x00000da0
        /*03c8*/ 	.word	0x000000ff
        /*03cc*/ 	.word	0x00000160
        /*03d0*/ 	.short	0x0100
        /*03d2*/ 	.byte	0x04
	.zero		1


	//   ....[45]....
        /*03d4*/ 	.word	0x00000db0
        /*03d8*/ 	.word	0x000000ff
        /*03dc*/ 	.word	0x00000180
        /*03e0*/ 	.short	0x0100
        /*03e2*/ 	.byte	0x04
	.zero		1


	//   ....[46]....
        /*03e4*/ 	.word	0x00000dc0
        /*03e8*/ 	.word	0x000000ff
        /*03ec*/ 	.word	0x00000168
        /*03f0*/ 	.short	0x0100
        /*03f2*/ 	.byte	0x04
	.zero		1


	//   ....[47]....
        /*03f4*/ 	.word	0x00000dd0
        /*03f8*/ 	.word	0x000000ff
        /*03fc*/ 	.word	0x00000188
        /*0400*/ 	.short	0x0100
        /*0402*/ 	.byte	0x04
	.zero		1


	//   ....[48]....
        /*0404*/ 	.word	0x00000de0
        /*0408*/ 	.word	0x000000ff
        /*040c*/ 	.word	0x00000170
        /*0410*/ 	.short	0x0100
        /*0412*/ 	.byte	0x04
	.zero		1


	//   ....[49]....
        /*0414*/ 	.word	0x00000df0
        /*0418*/ 	.word	0x000000ff
        /*041c*/ 	.word	0x00000190
        /*0420*/ 	.short	0x0100
        /*0422*/ 	.byte	0x04
	.zero		1


	//   ....[50]....
        /*0424*/ 	.word	0x00000e00
        /*0428*/ 	.word	0x000000ff
        /*042c*/ 	.word	0x00000178
        /*0430*/ 	.short	0x0100
        /*0432*/ 	.byte	0x04
	.zero		1


	//   ....[51]....
        /*0434*/ 	.word	0x00000e10
        /*0438*/ 	.word	0x000000ff
        /*043c*/ 	.word	0x00000198
        /*0440*/ 	.short	0x0100
        /*0442*/ 	.byte	0x04
	.zero		1


	//   ....[52]....
        /*0444*/ 	.word	0x00000f10
        /*0448*/ 	.word	0x000000ff
        /*044c*/ 	.word	0x000001a0
        /*0450*/ 	.short	0x0100
        /*0452*/ 	.byte	0x04
	.zero		1


	//   ....[53]....
        /*0454*/ 	.word	0x00000f20
        /*0458*/ 	.word	0x000000ff
        /*045c*/ 	.word	0x000001b0
        /*0460*/ 	.short	0x0100
        /*0462*/ 	.byte	0x04
	.zero		1


	//   ....[54]....
        /*0464*/ 	.word	0x00000f30
        /*0468*/ 	.word	0x000000ff
        /*046c*/ 	.word	0x000001a8
        /*0470*/ 	.short	0x0100
        /*0472*/ 	.byte	0x04
	.zero		1


	//   ....[55]....
        /*0474*/ 	.word	0x00000f40
        /*0478*/ 	.word	0x000000ff
        /*047c*/ 	.word	0x000001b8
        /*0480*/ 	.short	0x0100
        /*0482*/ 	.byte	0x04
	.zero		1


	//   ....[56]....
        /*0484*/ 	.word	0x00001040
        /*0488*/ 	.word	0x000000ff
        /*048c*/ 	.word	0x000001c0
        /*0490*/ 	.short	0x0100
        /*0492*/ 	.byte	0x06
	.zero		1


	//   ....[57]....
        /*0494*/ 	.word	0x00001c30
        /*0498*/ 	.word	0x00000000
        /*049c*/ 	.word	0x000001b0
        /*04a0*/ 	.short	0x010a
        /*04a2*/ 	.byte	0xff
	.zero		1


	//   ....[58]....
        /*04a4*/ 	.word	0x00001c50
        /*04a8*/ 	.word	0x00000000
        /*04ac*/ 	.word	0x000001a0
        /*04b0*/ 	.short	0x0101
        /*04b2*/ 	.byte	0xff
	.zero		1


	//   ....[59]....
        /*04b4*/ 	.word	0x00001d00
        /*04b8*/ 	.word	0x000000ff
        /*04bc*/ 	.word	0x00000080
        /*04c0*/ 	.short	0x010a
        /*04c2*/ 	.byte	0x04
	.zero		1


	//   ....[60]....
        /*04c4*/ 	.word	0x00001dd0
        /*04c8*/ 	.word	0x000000ff
        /*04cc*/ 	.word	0x00000080
        /*04d0*/ 	.short	0x010a
        /*04d2*/ 	.byte	0x21
	.zero		1


	//   ....[61]....
        /*04d4*/ 	.word	0x00001f80
        /*04d8*/ 	.word	0x000000ff
        /*04dc*/ 	.word	0x00000080
        /*04e0*/ 	.short	0x010a
        /*04e2*/ 	.byte	0x05
	.zero		1


	//   ....[62]....
        /*04e4*/ 	.word	0x000020a0
        /*04e8*/ 	.word	0x000000ff
        /*04ec*/ 	.word	0x00000138
        /*04f0*/ 	.short	0x0101
        /*04f2*/ 	.byte	0x0d
	.zero		1


	//   ....[63]....
        /*04f4*/ 	.word	0x000020c0
        /*04f8*/ 	.word	0x000000ff
        /*04fc*/ 	.word	0x00000080
        /*0500*/ 	.short	0x010a
        /*0502*/ 	.byte	0x04
	.zero		1


	//   ....[64]....
        /*0504*/ 	.word	0x00002140
        /*0508*/ 	.word	0x000000ff
        /*050c*/ 	.word	0x00000080
        /*0510*/ 	.short	0x010a
        /*0512*/ 	.byte	0x09
	.zero		1


	//   ....[65]....
        /*0514*/ 	.word	0x00002310
        /*0518*/ 	.word	0x000000ff
        /*051c*/ 	.word	0x00000080
        /*0520*/ 	.short	0x010a
        /*0522*/ 	.byte	0x05
	.zero		1


	//   ....[66]....
        /*0524*/ 	.word	0x00002420
        /*0528*/ 	.word	0x00000003
        /*052c*/ 	.word	0x00000140
        /*0530*/ 	.short	0x010a
        /*0532*/ 	.byte	0xff
	.zero		1


	//   ....[67]....
        /*0534*/ 	.word	0x00002570
        /*0538*/ 	.word	0x00000000
        /*053c*/ 	.word	0x00000000
        /*0540*/ 	.short	0x0101
        /*0542*/ 	.byte	0xff
	.zero		1


	//   ....[68]....
        /*0544*/ 	.word	0x00002b20
        /*0548*/ 	.word	0x000000ff
        /*054c*/ 	.word	0x00000000
        /*0550*/ 	.short	0x010a
        /*0552*/ 	.byte	0x04
	.zero		1


	//   ....[69]....
        /*0554*/ 	.word	0x00002bb0
        /*0558*/ 	.word	0x000000ff
        /*055c*/ 	.word	0x00000000
        /*0560*/ 	.short	0x010a
        /*0562*/ 	.byte	0x05
	.zero		1


	//   ....[70]....
        /*0564*/ 	.word	0x00002c40
        /*0568*/ 	.word	0x000000ff
        /*056c*/ 	.word	0x00000000
        /*0570*/ 	.short	0x010a
        /*0572*/ 	.byte	0x05
	.zero		1


	//   ....[71]....
        /*0574*/ 	.word	0x00002cd0
        /*0578*/ 	.word	0x000000ff
        /*057c*/ 	.word	0x00000000
        /*0580*/ 	.short	0x010a
        /*0582*/ 	.byte	0x05
	.zero		1


	//   ....[72]....
        /*0584*/ 	.word	0x00002d60
        /*0588*/ 	.word	0x000000ff
        /*058c*/ 	.word	0x00000000
        /*0590*/ 	.short	0x010a
        /*0592*/ 	.byte	0x05
	.zero		1


	//   ....[73]....
        /*0594*/ 	.word	0x00002df0
        /*0598*/ 	.word	0x000000ff
        /*059c*/ 	.word	0x00000000
        /*05a0*/ 	.short	0x010a
        /*05a2*/ 	.byte	0x05
	.zero		1


	//   ....[74]....
        /*05a4*/ 	.word	0x00002e80
        /*05a8*/ 	.word	0x000000ff
        /*05ac*/ 	.word	0x00000000
        /*05b0*/ 	.short	0x010a
        /*05b2*/ 	.byte	0x05
	.zero		1


	//   ....[75]....
        /*05b4*/ 	.word	0x00002f10
        /*05b8*/ 	.word	0x000000ff
        /*05bc*/ 	.word	0x00000000
        /*05c0*/ 	.short	0x010a
        /*05c2*/ 	.byte	0x05
	.zero		1


	//   ....[76]....
        /*05c4*/ 	.word	0x00002fa0
        /*05c8*/ 	.word	0x000000ff
        /*05cc*/ 	.word	0x00000000
        /*05d0*/ 	.short	0x010a
        /*05d2*/ 	.byte	0x05
	.zero		1


	//   ....[77]....
        /*05d4*/ 	.word	0x00003030
        /*05d8*/ 	.word	0x000000ff
        /*05dc*/ 	.word	0x00000000
        /*05e0*/ 	.short	0x010a
        /*05e2*/ 	.byte	0x05
	.zero		1


	//   ....[78]....
        /*05e4*/ 	.word	0x000030c0
        /*05e8*/ 	.word	0x000000ff
        /*05ec*/ 	.word	0x00000000
        /*05f0*/ 	.short	0x010a
        /*05f2*/ 	.byte	0x05
	.zero		1


	//   ....[79]....
        /*05f4*/ 	.word	0x00003150
        /*05f8*/ 	.word	0x000000ff
        /*05fc*/ 	.word	0x00000000
        /*0600*/ 	.short	0x010a
        /*0602*/ 	.byte	0x05
	.zero		1


	//   ....[80]....
        /*0604*/ 	.word	0x000031e0
        /*0608*/ 	.word	0x000000ff
        /*060c*/ 	.word	0x00000000
        /*0610*/ 	.short	0x010a
        /*0612*/ 	.byte	0x05
	.zero		1


	//   ....[81]....
        /*0614*/ 	.word	0x00003270
        /*0618*/ 	.word	0x000000ff
        /*061c*/ 	.word	0x00000000
        /*0620*/ 	.short	0x010a
        /*0622*/ 	.byte	0x05
	.zero		1


	//   ....[82]....
        /*0624*/ 	.word	0x00003300
        /*0628*/ 	.word	0x000000ff
        /*062c*/ 	.word	0x00000000
        /*0630*/ 	.short	0x010a
        /*0632*/ 	.byte	0x05
	.zero		1


	//   ....[83]....
        /*0634*/ 	.word	0x000033a0
        /*0638*/ 	.word	0x00000000
        /*063c*/ 	.word	0x00000000
        /*0640*/ 	.short	0x010a
        /*0642*/ 	.byte	0xff
	.zero		1


	//   ....[84]....
        /*0644*/ 	.word	0x000034e0
        /*0648*/ 	.word	0x00000002
        /*064c*/ 	.word	0x000001a0
        /*0650*/ 	.short	0x010a
        /*0652*/ 	.byte	0xff
	.zero		1


	//   ....[85]....
        /*0654*/ 	.word	0x00003540
        /*0658*/ 	.word	0x00000004
        /*065c*/ 	.word	0x00000000
        /*0660*/ 	.short	0x0101
        /*0662*/ 	.byte	0xff
	.zero		1


	//   ....[86]....
        /*0664*/ 	.word	0x00003560
        /*0668*/ 	.word	0x000000ff
        /*066c*/ 	.word	0x00000150
        /*0670*/ 	.short	0x010a
        /*0672*/ 	.byte	0x04
	.zero		1


	//   ....[87]....
        /*0674*/ 	.word	0x00003680
        /*0678*/ 	.word	0x00000002
        /*067c*/ 	.word	0x00000140
        /*0680*/ 	.short	0x010a
        /*0682*/ 	.byte	0xff
	.zero		1


	//   ....[88]....
        /*0684*/ 	.word	0x00003790
        /*0688*/ 	.word	0x00000002
        /*068c*/ 	.word	0x00000000
        /*0690*/ 	.short	0x0101
        /*0692*/ 	.byte	0xff
	.zero		1


	//   ....[89]....
        /*0694*/ 	.word	0x00003820
        /*0698*/ 	.word	0x000000ff
        /*069c*/ 	.word	0x00000150
        /*06a0*/ 	.short	0x0106
        /*06a2*/ 	.byte	0x04
	.zero		1


	//   ....[90]....
        /*06a4*/ 	.word	0x00003840
        /*06a8*/ 	.word	0x000000ff
        /*06ac*/ 	.word	0x00000150
        /*06b0*/ 	.short	0x010a
        /*06b2*/ 	.byte	0x04
	.zero		1


	//   ....[91]....
        /*06b4*/ 	.word	0x000038d0
        /*06b8*/ 	.word	0x000000ff
        /*06bc*/ 	.word	0x00000150
        /*06c0*/ 	.short	0x0106
        /*06c2*/ 	.byte	0x07
	.zero		1


	//   ....[92]....
        /*06c4*/ 	.word	0x00003910
        /*06c8*/ 	.word	0x00000000
        /*06cc*/ 	.word	0x00000150
        /*06d0*/ 	.short	0x010a
        /*06d2*/ 	.byte	0xff
	.zero		1


	//   ....[93]....
        /*06d4*/ 	.word	0x00003b60
        /*06d8*/ 	.word	0x000000ff
        /*06dc*/ 	.word	0x00000008
        /*06e0*/ 	.short	0x010a
        /*06e2*/ 	.byte	0x05
	.zero		1


	//   ....[94]....
        /*06e4*/ 	.word	0x00003b80
        /*06e8*/ 	.word	0x000000ff
        /*06ec*/ 	.word	0x00000008
        /*06f0*/ 	.short	0x010a
        /*06f2*/ 	.byte	0x05
	.zero		1


	//   ....[95]....
        /*06f4*/ 	.word	0x00003d10
        /*06f8*/ 	.word	0x000000ff
        /*06fc*/ 	.word	0x00000008
        /*0700*/ 	.short	0x010a
        /*0702*/ 	.byte	0x05
	.zero		1


	//   ....[96]....
        /*0704*/ 	.word	0x00003d30
        /*0708*/ 	.word	0x000000ff
        /*070c*/ 	.word	0x00000008
        /*0710*/ 	.short	0x010a
        /*0712*/ 	.byte	0x05
	.zero		1


	//   ....[97]....
        /*0714*/ 	.word	0x00003df0
        /*0718*/ 	.word	0x000000ff
        /*071c*/ 	.word	0x00000000
        /*0720*/ 	.short	0x0101
        /*0722*/ 	.byte	0x04
	.zero		1


	//   ....[98]....
        /*0724*/ 	.word	0x00004130
        /*0728*/ 	.word	0x00000000
        /*072c*/ 	.word	0x00000140
        /*0730*/ 	.short	0x010a
        /*0732*/ 	.byte	0xff
	.zero		1


	//   ....[99]....
        /*0734*/ 	.word	0x000041f0
        /*0738*/ 	.word	0x00000000
        /*073c*/ 	.word	0x00000000
        /*0740*/ 	.short	0x0101
        /*0742*/ 	.byte	0xff
	.zero		1


	//   ....[100]....
        /*0744*/ 	.word	0x000042b0
        /*0748*/ 	.word	0x000000ff
        /*074c*/ 	.word	0x00000000
        /*0750*/ 	.short	0x010a
        /*0752*/ 	.byte	0x04
	.zero		1


	//   ....[101]....
        /*0754*/ 	.word	0x000042c0
        /*0758*/ 	.word	0x000000ff
        /*075c*/ 	.word	0x00000180
        /*0760*/ 	.short	0x010a
        /*0762*/ 	.byte	0x1f
	.zero		1


	//   ....[102]....
        /*0764*/ 	.word	0x00004370
        /*0768*/ 	.word	0x000000ff
        /*076c*/ 	.word	0x00000000
        /*0770*/ 	.short	0x010a
        /*0772*/ 	.byte	0x05
	.zero		1


	//   ....[103]....
        /*0774*/ 	.word	0x000044a0
        /*0778*/ 	.word	0x000000ff
        /*077c*/ 	.word	0x00000000
        /*0780*/ 	.short	0x010a
        /*0782*/ 	.byte	0x04
	.zero		1


	//   ....[104]....
        /*0784*/ 	.word	0x000047a0
        /*0788*/ 	.word	0x000000ff
        /*078c*/ 	.word	0x00000000
        /*0790*/ 	.short	0x010a
        /*0792*/ 	.byte	0x04
	.zero		1


	//   ....[105]....
        /*0794*/ 	.word	0x00004830
        /*0798*/ 	.word	0x000000ff
        /*079c*/ 	.word	0x00000000
        /*07a0*/ 	.short	0x010a
        /*07a2*/ 	.byte	0x05
	.zero		1


	//   ....[106]....
        /*07a4*/ 	.word	0x000048c0
        /*07a8*/ 	.word	0x000000ff
        /*07ac*/ 	.word	0x00000000
        /*07b0*/ 	.short	0x010a
        /*07b2*/ 	.byte	0x05
	.zero		1


	//   ....[107]....
        /*07b4*/ 	.word	0x00004960
        /*07b8*/ 	.word	0x00000000
        /*07bc*/ 	.word	0x00000000
        /*07c0*/ 	.short	0x010a
        /*07c2*/ 	.byte	0xff
	.zero		1


	//   ....[108]....
        /*07c4*/ 	.word	0x000049a0
        /*07c8*/ 	.word	0x00000000
        /*07cc*/ 	.word	0x00000000
        /*07d0*/ 	.short	0x010a
        /*07d2*/ 	.byte	0xff
	.zero		1


	//   ....[109]....
        /*07d4*/ 	.word	0x00004a10
        /*07d8*/ 	.word	0x000000ff
        /*07dc*/ 	.word	0x00000000
        /*07e0*/ 	.short	0x0101
        /*07e2*/ 	.byte	0x04
	.zero		1


	//   ....[110]....
        /*07e4*/ 	.word	0x00004a50
        /*07e8*/ 	.word	0x000000ff
        /*07ec*/ 	.word	0x000001c0
        /*07f0*/ 	.short	0x010a
        /*07f2*/ 	.byte	0x1a
	.zero		1


	//   ....[111]....
        /*07f4*/ 	.word	0x00004aa0
        /*07f8*/ 	.word	0x000000ff
        /*07fc*/ 	.word	0x00000000
        /*0800*/ 	.short	0x0101
        /*0802*/ 	.byte	0x04
	.zero		1


	//   ....[112]....
        /*0804*/ 	.word	0x00004f50
        /*0808*/ 	.word	0x00000008
        /*080c*/ 	.word	0x00000140
        /*0810*/ 	.short	0x010a
        /*0812*/ 	.byte	0xff
	.zero		1


	//   ....[113]....
        /*0814*/ 	.word	0x000050c0
        /*0818*/ 	.word	0x00000000
        /*081c*/ 	.word	0x00000000
        /*0820*/ 	.short	0x0101
        /*0822*/ 	.byte	0xff
	.zero		1


	//   ....[114]....
        /*0824*/ 	.word	0x00005590
        /*0828*/ 	.word	0x000000ff
        /*082c*/ 	.word	0x00000138
        /*0830*/ 	.short	0x010a
        /*0832*/ 	.byte	0x1d
	.zero		1


	//   ....[115]....
        /*0834*/ 	.word	0x00005760
        /*0838*/ 	.word	0x000000ff
        /*083c*/ 	.word	0x00000118
        /*0840*/ 	.short	0x010a
        /*0842*/ 	.byte	0x04
	.zero		1


	//   ....[116]....
        /*0844*/ 	.word	0x000059c0
        /*0848*/ 	.word	0x000000ff
        /*084c*/ 	.word	0x00000100
        /*0850*/ 	.short	0x010b
        /*0852*/ 	.byte	0x04
	.zero		1


	//   ....[117]....
        /*0854*/ 	.word	0x000059d0
        /*0858*/ 	.word	0x000000ff
        /*085c*/ 	.word	0x00000000
        /*0860*/ 	.short	0x0101
        /*0862*/ 	.byte	0x07
	.zero		1


	//   ....[118]....
        /*0864*/ 	.word	0x000059e0
        /*0868*/ 	.word	0x000000ff
        /*086c*/ 	.word	0x00000118
        /*0870*/ 	.short	0x010a
        /*0872*/ 	.byte	0x05
	.zero		1


	//   ....[119]....
        /*0874*/ 	.word	0x00005c90
        /*0878*/ 	.word	0x000000ff
        /*087c*/ 	.word	0x00000100
        /*0880*/ 	.short	0x010b
        /*0882*/ 	.byte	0x05
	.zero		1


	//   ....[120]....
        /*0884*/ 	.word	0x00005ca0
        /*0888*/ 	.word	0x000000ff
        /*088c*/ 	.word	0x00000000
        /*0890*/ 	.short	0x0101
        /*0892*/ 	.byte	0x04
	.zero		1


	//   ....[121]....
        /*0894*/ 	.word	0x00005d10
        /*0898*/ 	.word	0x000000ff
        /*089c*/ 	.word	0x00000000
        /*08a0*/ 	.short	0x010a
        /*08a2*/ 	.byte	0x04
	.zero		1


	//   ....[122]....
        /*08a4*/ 	.word	0x00005da0
        /*08a8*/ 	.word	0x000000ff
        /*08ac*/ 	.word	0x00000000
        /*08b0*/ 	.short	0x010a
        /*08b2*/ 	.byte	0x05
	.zero		1


	//   ....[123]....
        /*08b4*/ 	.word	0x00005e40
        /*08b8*/ 	.word	0x00000000
        /*08bc*/ 	.word	0x00000000
        /*08c0*/ 	.short	0x010a
        /*08c2*/ 	.byte	0xff
	.zero		1


	//   ....[124]....
        /*08c4*/ 	.word	0x000061f0
        /*08c8*/ 	.word	0x00000003
        /*08cc*/ 	.word	0x00000140
        /*08d0*/ 	.short	0x010a
        /*08d2*/ 	.byte	0xff
	.zero		1


	//   ....[125]....
        /*08d4*/ 	.word	0x00006370
        /*08d8*/ 	.word	0x00000000
        /*08dc*/ 	.word	0x00000000
        /*08e0*/ 	.short	0x0101
        /*08e2*/ 	.byte	0xff
	.zero		1


	//   ....[126]....
        /*08e4*/ 	.word	0x00006f40
        /*08e8*/ 	.word	0x00000000
        /*08ec*/ 	.word	0x00000100
        /*08f0*/ 	.short	0x010a
        /*08f2*/ 	.byte	0xff
	.zero		1


	//   ....[127]....
        /*08f4*/ 	.word	0x00006fb0
        /*08f8*/ 	.word	0x0000004f
        /*08fc*/ 	.word	0x00000160
        /*0900*/ 	.short	0x010a
        /*0902*/ 	.byte	0xff
	.zero		1


	//   ....[128]....
        /*0904*/ 	.word	0x000070a0
        /*0908*/ 	.word	0x00000000
        /*090c*/ 	.word	0x00000100
        /*0910*/ 	.short	0x010a
        /*0912*/ 	.byte	0xff
	.zero		1


	//   ....[129]....
        /*0914*/ 	.word	0x000071d0
        /*0918*/ 	.word	0x0000004f
        /*091c*/ 	.word	0x00000160
        /*0920*/ 	.short	0x010a
        /*0922*/ 	.byte	0xff
	.zero		1


	//   ....[130]....
        /*0924*/ 	.word	0x00007850
        /*0928*/ 	.word	0x00000000
        /*092c*/ 	.word	0x00000000
        /*0930*/ 	.short	0x0101
        /*0932*/ 	.byte	0xff
	.zero		1


	//   ....[131]....
        /*0934*/ 	.word	0x00007860
        /*0938*/ 	.word	0x00000003
        /*093c*/ 	.word	0x00000100
        /*0940*/ 	.short	0x010a
        /*0942*/ 	.byte	0xff
	.zero		1


	//   ....[132]....
        /*0944*/ 	.word	0x00007930
        /*0948*/ 	.word	0x00000003
        /*094c*/ 	.word	0x00000100
        /*0950*/ 	.short	0x010a
        /*0952*/ 	.byte	0xff
	.zero		1


	//   ....[133]....
        /*0954*/ 	.word	0x00007bd0
        /*0958*/ 	.word	0x0000004f
        /*095c*/ 	.word	0x00000000
        /*0960*/ 	.short	0x0101
        /*0962*/ 	.byte	0xff
	.zero		1


	//   ....[134]....
        /*0964*/ 	.word	0x00008130
        /*0968*/ 	.word	0x00000002
        /*096c*/ 	.word	0x00000000
        /*0970*/ 	.short	0x0101
        /*0972*/ 	.byte	0xff
	.zero		1


	//   ....[135]....
        /*0974*/ 	.word	0x000083d0
        /*0978*/ 	.word	0x000000ff
        /*097c*/ 	.word	0x00000000
        /*0980*/ 	.short	0x0101
        /*0982*/ 	.byte	0x04
	.zero		1


	//   ....[136]....
        /*0984*/ 	.word	0x000083f0
        /*0988*/ 	.word	0x00000000
        /*098c*/ 	.word	0x000001b0
        /*0990*/ 	.short	0x010a
        /*0992*/ 	.byte	0xff
	.zero		1


	//   ....[137]....
        /*0994*/ 	.word	0x00008450
        /*0998*/ 	.word	0x00000000
        /*099c*/ 	.word	0x00000080
        /*09a0*/ 	.short	0x010a
        /*09a2*/ 	.byte	0xff
	.zero		1


	//   ....[138]....
        /*09a4*/ 	.word	0x000084b0
        /*09a8*/ 	.word	0x00000000
        /*09ac*/ 	.word	0x00000080
        /*09b0*/ 	.short	0x010a
        /*09b2*/ 	.byte	0xff
	.zero		1


	//   ....[139]....
        /*09b4*/ 	.word	0x00008500
        /*09b8*/ 	.word	0x00000003
        /*09bc*/ 	.word	0x00000140
        /*09c0*/ 	.short	0x010a
        /*09c2*/ 	.byte	0xff
	.zero		1


	//   ....[140]....
        /*09c4*/ 	.word	0x00008560
        /*09c8*/ 	.word	0x00000000
        /*09cc*/ 	.word	0x00000000
        /*09d0*/ 	.short	0x010a
        /*09d2*/ 	.byte	0xff
	.zero		1


	//   ....[141]....
        /*09d4*/ 	.word	0x000085c0
        /*09d8*/ 	.word	0x00000000
        /*09dc*/ 	.word	0x00000000
        /*09e0*/ 	.short	0x010a
        /*09e2*/ 	.byte	0xff
	.zero		1


	//   ....[142]....
        /*09e4*/ 	.word	0x00008620
        /*09e8*/ 	.word	0x00000000
        /*09ec*/ 	.word	0x00000000
        /*09f0*/ 	.short	0x010a
        /*09f2*/ 	.byte	0xff
	.zero		1


	//   ....[143]....
        /*09f4*/ 	.word	0x00008680
        /*09f8*/ 	.word	0x00000000
        /*09fc*/ 	.word	0x00000000
        /*0a00*/ 	.short	0x010a
        /*0a02*/ 	.byte	0xff
	.zero		1


	//   ....[144]....
        /*0a04*/ 	.word	0x000086e0
        /*0a08*/ 	.word	0x00000000
        /*0a0c*/ 	.word	0x00000000
        /*0a10*/ 	.short	0x010a
        /*0a12*/ 	.byte	0xff
	.zero		1


	//   ....[145]....
        /*0a14*/ 	.word	0x00008740
        /*0a18*/ 	.word	0x00000000
        /*0a1c*/ 	.word	0x00000000
        /*0a20*/ 	.short	0x010a
        /*0a22*/ 	.byte	0xff
	.zero		1


	//   ....[146]....
        /*0a24*/ 	.word	0x000087a0
        /*0a28*/ 	.word	0x00000000
        /*0a2c*/ 	.word	0x00000000
        /*0a30*/ 	.short	0x010a
        /*0a32*/ 	.byte	0xff
	.zero		1


	//   ....[147]....
        /*0a34*/ 	.word	0x00008800
        /*0a38*/ 	.word	0x00000000
        /*0a3c*/ 	.word	0x00000000
        /*0a40*/ 	.short	0x010a
        /*0a42*/ 	.byte	0xff
	.zero		1


	//   ....[148]....
        /*0a44*/ 	.word	0x00008860
        /*0a48*/ 	.word	0x00000000
        /*0a4c*/ 	.word	0x00000000
        /*0a50*/ 	.short	0x010a
        /*0a52*/ 	.byte	0xff
	.zero		1


	//   ....[149]....
        /*0a54*/ 	.word	0x000088c0
        /*0a58*/ 	.word	0x00000000
        /*0a5c*/ 	.word	0x00000000
        /*0a60*/ 	.short	0x010a
        /*0a62*/ 	.byte	0xff
	.zero		1


	//   ....[150]....
        /*0a64*/ 	.word	0x00008920
        /*0a68*/ 	.word	0x00000000
        /*0a6c*/ 	.word	0x00000000
        /*0a70*/ 	.short	0x010a
        /*0a72*/ 	.byte	0xff
	.zero		1


	//   ....[151]....
        /*0a74*/ 	.word	0x00008980
        /*0a78*/ 	.word	0x00000000
        /*0a7c*/ 	.word	0x00000000
        /*0a80*/ 	.short	0x010a
        /*0a82*/ 	.byte	0xff
	.zero		1


	//   ....[152]....
        /*0a84*/ 	.word	0x000089e0
        /*0a88*/ 	.word	0x00000000
        /*0a8c*/ 	.word	0x00000000
        /*0a90*/ 	.short	0x010a
        /*0a92*/ 	.byte	0xff
	.zero		1


	//   ....[153]....
        /*0a94*/ 	.word	0x00008a40
        /*0a98*/ 	.word	0x00000000
        /*0a9c*/ 	.word	0x00000000
        /*0aa0*/ 	.short	0x010a
        /*0aa2*/ 	.byte	0xff
	.zero		1


	//   ....[154]....
        /*0aa4*/ 	.word	0x00008aa0
        /*0aa8*/ 	.word	0x00000000
        /*0aac*/ 	.word	0x00000000
        /*0ab0*/ 	.short	0x010a
        /*0ab2*/ 	.byte	0xff
	.zero		1


	//   ....[155]....
        /*0ab4*/ 	.word	0x00008af0
        /*0ab8*/ 	.word	0x00000002
        /*0abc*/ 	.word	0x000001a0
        /*0ac0*/ 	.short	0x010a
        /*0ac2*/ 	.byte	0xff
	.zero		1


	//   ....[156]....
        /*0ac4*/ 	.word	0x00008b50
        /*0ac8*/ 	.word	0x00000002
        /*0acc*/ 	.word	0x00000150
        /*0ad0*/ 	.short	0x010a
        /*0ad2*/ 	.byte	0xff
	.zero		1


	//   ....[157]....
        /*0ad4*/ 	.word	0x00008ba0
        /*0ad8*/ 	.word	0x00000002
        /*0adc*/ 	.word	0x00000140
        /*0ae0*/ 	.short	0x010a
        /*0ae2*/ 	.byte	0xff
	.zero		1


	//   ....[158]....
        /*0ae4*/ 	.word	0x00008c00
        /*0ae8*/ 	.word	0x00000000
        /*0aec*/ 	.word	0x00000150
        /*0af0*/ 	.short	0x010a
        /*0af2*/ 	.byte	0xff
	.zero		1


	//   ....[159]....
        /*0af4*/ 	.word	0x00008c60
        /*0af8*/ 	.word	0x00000000
        /*0afc*/ 	.word	0x00000008
        /*0b00*/ 	.short	0x010a
        /*0b02*/ 	.byte	0xff
	.zero		1


	//   ....[160]....
        /*0b04*/ 	.word	0x00008d50
        /*0b08*/ 	.word	0x00000000
        /*0b0c*/ 	.word	0x00000008
        /*0b10*/ 	.short	0x010a
        /*0b12*/ 	.byte	0xff
	.zero		1


	//   ....[161]....
        /*0b14*/ 	.word	0x00008da0
        /*0b18*/ 	.word	0x00000000
        /*0b1c*/ 	.word	0x00000140
        /*0b20*/ 	.short	0x010a
        /*0b22*/ 	.byte	0xff
	.zero		1


	//   ....[162]....
        /*0b24*/ 	.word	0x00008e00
        /*0b28*/ 	.word	0x00000000
        /*0b2c*/ 	.word	0x00000180
        /*0b30*/ 	.short	0x010a
        /*0b32*/ 	.byte	0xff
	.zero		1


	//   ....[163]....
        /*0b34*/ 	.word	0x00008e60
        /*0b38*/ 	.word	0x00000000
        /*0b3c*/ 	.word	0x00000000
        /*0b40*/ 	.short	0x010a
        /*0b42*/ 	.byte	0xff
	.zero		1


	//   ....[164]....
        /*0b44*/ 	.word	0x00008ec0
        /*0b48*/ 	.word	0x00000000
        /*0b4c*/ 	.word	0x00000000
        /*0b50*/ 	.short	0x010a
        /*0b52*/ 	.byte	0xff
	.zero		1


	//   ....[165]....
        /*0b54*/ 	.word	0x00008f20
        /*0b58*/ 	.word	0x00000000
        /*0b5c*/ 	.word	0x00000000
        /*0b60*/ 	.short	0x010a
        /*0b62*/ 	.byte	0xff
	.zero		1


	//   ....[166]....
        /*0b64*/ 	.word	0x00008f80
        /*0b68*/ 	.word	0x00000000
        /*0b6c*/ 	.word	0x00000000
        /*0b70*/ 	.short	0x010a
        /*0b72*/ 	.byte	0xff
	.zero		1


	//   ....[167]....
        /*0b74*/ 	.word	0x00008fe0
        /*0b78*/ 	.word	0x00000000
        /*0b7c*/ 	.word	0x000001c0
        /*0b80*/ 	.short	0x010a
        /*0b82*/ 	.byte	0xff
	.zero		1


	//   ....[168]....
        /*0b84*/ 	.word	0x00009030
        /*0b88*/ 	.word	0x00000008
        /*0b8c*/ 	.word	0x00000140
        /*0b90*/ 	.short	0x010a
        /*0b92*/ 	.byte	0xff
	.zero		1


	//   ....[169]....
        /*0b94*/ 	.word	0x00009090
        /*0b98*/ 	.word	0x00000000
        /*0b9c*/ 	.word	0x00000138
        /*0ba0*/ 	.short	0x010a
        /*0ba2*/ 	.byte	0xff
	.zero		1


	//   ....[170]....
        /*0ba4*/ 	.word	0x000090f0
        /*0ba8*/ 	.word	0x00000000
        /*0bac*/ 	.word	0x00000118
        /*0bb0*/ 	.short	0x010a
        /*0bb2*/ 	.byte	0xff
	.zero		1


	//   ....[171]....
        /*0bb4*/ 	.word	0x00009150
        /*0bb8*/ 	.word	0x00000005
        /*0bbc*/ 	.word	0x00000118
        /*0bc0*/ 	.short	0x010a
        /*0bc2*/ 	.byte	0xff
	.zero		1


	//   ....[172]....
        /*0bc4*/ 	.word	0x000091b0
        /*0bc8*/ 	.word	0x00000000
        /*0bcc*/ 	.word	0x00000000
        /*0bd0*/ 	.short	0x010a
        /*0bd2*/ 	.byte	0xff
	.zero		1


	//   ....[173]....
        /*0bd4*/ 	.word	0x00009210
        /*0bd8*/ 	.word	0x00000000
        /*0bdc*/ 	.word	0x00000000
        /*0be0*/ 	.short	0x010a
        /*0be2*/ 	.byte	0xff
	.zero		1


	//   ....[174]....
        /*0be4*/ 	.word	0x00009260
        /*0be8*/ 	.word	0x00000003
        /*0bec*/ 	.word	0x00000140
        /*0bf0*/ 	.short	0x010a
        /*0bf2*/ 	.byte	0xff
	.zero		1


	//   ....[175]....
        /*0bf4*/ 	.word	0x000092b0
        /*0bf8*/ 	.word	0x00000000
        /*0bfc*/ 	.word	0x00000100
        /*0c00*/ 	.short	0x010a
        /*0c02*/ 	.byte	0xff
	.zero		1


	//   ....[176]....
        /*0c04*/ 	.word	0x00009300
        /*0c08*/ 	.word	0x0000004f
        /*0c0c*/ 	.word	0x00000160
        /*0c10*/ 	.short	0x010a
        /*0c12*/ 	.byte	0xff
	.zero		1


	//   ....[177]....
        /*0c14*/ 	.word	0x00009350
        /*0c18*/ 	.word	0x00000003
        /*0c1c*/ 	.word	0x00000100
        /*0c20*/ 	.short	0x010a
        /*0c22*/ 	.byte	0xff
	.zero		1


	//----- nvinfo : EIATTR_NUM_MBARRIERS
	.align		4
.L_47:
        /*0c24*/ 	.byte	0x03, 0x38
        /*0c26*/ 	.short	0x0039


	//----- nvinfo : EIATTR_EXIT_INSTR_OFFSETS
	.align		4
        /*0c28*/ 	.byte	0x04, 0x1c
        /*0c2a*/ 	.short	(.L_49 - .L_48)


	//   ....[0]....
.L_48:
        /*0c2c*/ 	.word	0x000033d0


	//   ....[1]....
        /*0c30*/ 	.word	0x000038e0


	//   ....[2]....
        /*0c34*/ 	.word	0x00003940


	//   ....[3]....
        /*0c38*/ 	.word	0x00004cd0


	//   ....[4]....
        /*0c3c*/ 	.word	0x00005e70


	//   ....[5]....
        /*0c40*/ 	.word	0x00005eb0


	//   ....[6]....
        /*0c44*/ 	.word	0x000082b0


	//   ....[7]....
        /*0c48*/ 	.word	0x00008330


	//   ....[8]....
        /*0c4c*/ 	.word	0x00008360


	//   ....[9]....
        /*0c50*/ 	.word	0x000083e0


	//----- nvinfo : EIATTR_MAX_THREADS
	.align		4
.L_49:
        /*0c54*/ 	.byte	0x04, 0x05
        /*0c56*/ 	.short	(.L_51 - .L_50)
.L_50:
        /*0c58*/ 	.word	0x00000100
        /*0c5c*/ 	.word	0x00000001
        /*0c60*/ 	.word	0x00000001


	//----- nvinfo : EIATTR_CRS_STACK_SIZE
	.align		4
.L_51:
        /*0c64*/ 	.byte	0x04, 0x1e
        /*0c66*/ 	.short	(.L_53 - .L_52)
.L_52:
        /*0c68*/ 	.word	0x00000000


	//----- nvinfo : EIATTR_CBANK_PARAM_SIZE
	.align		4
.L_53:
        /*0c6c*/ 	.byte	0x03, 0x19
        /*0c6e*/ 	.short	0x0800


	//----- nvinfo : EIATTR_PARAM_CBANK
	.align		4
        /*0c70*/ 	.byte	0x04, 0x0a
        /*0c72*/ 	.short	(.L_55 - .L_54)
	.align		4
.L_54:
        /*0c74*/ 	.word	index@(.nv.constant0._ZN7cutlass13device_kernelINS_4gemm6kernel13GemmUniversalIN4cute5tupleIJiiiiEEENS1_10collective13CollectiveMmaINS1_35MainloopSm100TmaUmmaWarpSpecializedILi16ELi2ELi4ENS5_IJNS4_1CILi4EEENSA_ILi1EEESC_EEEEENS5_IJNSA_ILi128EEENSA_ILi64EEENSA_ILi32EEEEEEfNS5_IJlSC_lEEEfSJ_NS4_8TiledMMAINS4_8MMA_AtomIJNS4_23SM100_MMA_TF32_2x1SM_SSINS_10tfloat32_tESN_fLi128ELi64ELNS4_4UMMA5MajorE0ELSP_0ELNSO_7ScaleInE0ELSQ_0EEEEEENS4_6LayoutINS5_IJSC_SC_SC_EEENS5_IJNSA_ILi0EEESV_SV_EEEEENS5_IJNS4_10UnderscoreESY_SY_EEEEENS4_18SM100_TMA_2SM_LOADENS4_14ComposedLayoutINS4_7SwizzleILi3ELi4ELi3EEENS4_18smem_ptr_flag_bitsILi32EEENST_INS5_IJNSA_ILi8EEESH_EEENS5_IJSH_SC_EEEEEEEvNS4_8identityENS4_28SM100_TMA_2SM_LOAD_MULTICASTES1B_vS1C_EENS_8epilogue10collective18CollectiveEpilogueINS1F_23Sm100TmaWarpSpecializedILi3ELi2ELi16ELb1ELb0EEEJNS5_IJSG_SG_SH_EEENS5_IJNST_ISG_SC_EENST_INS5_IJNSA_ILi16EEENSA_ILi2EEEEEENS5_IJSC_SH_EEEEEEEEfSJ_fSJ_NS1F_6fusion15FusionCallbacksIS1J_NS1S_17LinearCombinationIffffLNS_15FloatRoundStyleE2EEES1K_S1R_JEEENS4_5SM1004TMEM4LOAD26SM100_TMEM_LOAD_32dp32b16xENS4_13SM90_TMA_LOADENS12_INS13_ILi2ELi4ELi3EEES16_NST_INS5_IJS17_S1M_EEENS5_IJS1M_SC_EEEEEEENS4_39AutoVectorizingCopyWithAssumedAlignmentILi128EEENS4_14SM90_TMA_STOREES27_S29_S29_EEEvvEEEEvNT_6ParamsE)
        /*0c78*/ 	.short	0x0380
        /*0c7a*/ 	.short	0x0800


	//----- nvinfo : EIATTR_SW_WAR
	.align		4
.L_55:
        /*0c7c*/ 	.byte	0x04, 0x36
        /*0c7e*/ 	.short	(.L_57 - .L_56)
.L_56:
        /*0c80*/ 	.word	0x00000008
.L_57:


//--------------------- .nv.callgraph             --------------------------
	.section	.nv.callgraph,"",@"SHT_CUDA_CALLGRAPH"
	.align	4
	.sectionentsize	8
	.align		4
        /*0000*/ 	.word	0x00000000
	.align		4
        /*0004*/ 	.word	0xffffffff
	.align		4
        /*0008*/ 	.word	index@(_ZN7cutlass13device_kernelINS_4gemm6kernel13GemmUniversalIN4cute5tupleIJiiiiEEENS1_10collective13CollectiveMmaINS1_35MainloopSm100TmaUmmaWarpSpecializedILi16ELi2ELi4ENS5_IJNS4_1CILi4EEENSA_ILi1EEESC_EEEEENS5_IJNSA_ILi128EEENSA_ILi64EEENSA_ILi32EEEEEEfNS5_IJlSC_lEEEfSJ_NS4_8TiledMMAINS4_8MMA_AtomIJNS4_23SM100_MMA_TF32_2x1SM_SSINS_10tfloat32_tESN_fLi128ELi64ELNS4_4UMMA5MajorE0ELSP_0ELNSO_7ScaleInE0ELSQ_0EEEEEENS4_6LayoutINS5_IJSC_SC_SC_EEENS5_IJNSA_ILi0EEESV_SV_EEEEENS5_IJNS4_10UnderscoreESY_SY_EEEEENS4_18SM100_TMA_2SM_LOADENS4_14ComposedLayoutINS4_7SwizzleILi3ELi4ELi3EEENS4_18smem_ptr_flag_bitsILi32EEENST_INS5_IJNSA_ILi8EEESH_EEENS5_IJSH_SC_EEEEEEEvNS4_8identityENS4_28SM100_TMA_2SM_LOAD_MULTICASTES1B_vS1C_EENS_8epilogue10collective18CollectiveEpilogueINS1F_23Sm100TmaWarpSpecializedILi3ELi2ELi16ELb1ELb0EEEJNS5_IJSG_SG_SH_EEENS5_IJNST_ISG_SC_EENST_INS5_IJNSA_ILi16EEENSA_ILi2EEEEEENS5_IJSC_SH_EEEEEEEEfSJ_fSJ_NS1F_6fusion15FusionCallbacksIS1J_NS1S_17LinearCombinationIffffLNS_15FloatRoundStyleE2EEES1K_S1R_JEEENS4_5SM1004TMEM4LOAD26SM100_TMEM_LOAD_32dp32b16xENS4_13SM90_TMA_LOADENS12_INS13_ILi2ELi4ELi3EEES16_NST_INS5_IJS17_S1M_EEENS5_IJS1M_SC_EEEEEEENS4_39AutoVectorizingCopyWithAssumedAlignmentILi128EEENS4_14SM90_TMA_STOREES27_S29_S29_EEEvvEEEEvNT_6ParamsE)
	.align		4
        /*000c*/ 	.word	index@(__assertfail)
	.align		4
        /*0010*/ 	.word	0x00000000
	.align		4
        /*0014*/ 	.word	0xfffffffe
	.align		4
        /*0018*/ 	.word	0x00000000
	.align		4
        /*001c*/ 	.word	0xfffffffd
	.align		4
        /*0020*/ 	.word	0x00000000
	.align		4
        /*0024*/ 	.word	0xfffffffc


//--------------------- .nv.constant4             --------------------------
	.section	.nv.constant4,"a",@progbits
	.align	8
	.align		8
.nv.constant4:
        /*0000*/ 	.dword	__assertfail
	.align		8
        /*0008*/ 	.dword	__unnamed_1
	.align		8
        /*0010*/ 	.dword	__unnamed_2
	.align		8
        /*0018*/ 	.dword	_ZN40_INTERNAL_99b2ddd1_4_k_cu_bd910b01_230504cuda3std3__45__cpo5beginE
	.align		8
        /*0020*/ 	.dword	_ZN40_INTERNAL_99b2ddd1_4_k_cu_bd910b01_230504cuda3std3__45__cpo3endE
	.align		8
        /*0028*/ 	.dword	_ZN40_INTERNAL_99b2ddd1_4_k_cu_bd910b01_230504cuda3std3__45__cpo6cbeginE
	.align		8
        /*0030*/ 	.dword	_ZN40_INTERNAL_99b2ddd1_4_k_cu_bd910b01_230504cuda3std3__45__cpo4cendE
	.align		8
        /*0038*/ 	.dword	_ZN40_INTERNAL_99b2ddd1_4_k_cu_bd910b01_230504cuda3std3__442_GLOBAL__N__99b2ddd1_4_k_cu_bd910b01_230506ignoreE
	.align		8
        /*0040*/ 	.dword	_ZN40_INTERNAL_99b2ddd1_4_k_cu_bd910b01_230504cuda3std3__419piecewise_constructE
	.align		8
        /*0048*/ 	.dword	_ZN40_INTERNAL_99b2ddd1_4_k_cu_bd910b01_230504cuda3std3__48in_placeE
	.align		8
        /*0050*/ 	.dword	_ZN40_INTERNAL_99b2ddd1_4_k_cu_bd910b01_230504cuda3std6ranges3__45__cpo4swapE
	.align		8
        /*0058*/ 	.dword	_ZN40_INTERNAL_99b2ddd1_4_k_cu_bd910b01_230504cuda3std6ranges3__45__cpo9iter_moveE
	.align		8
        /*0060*/ 	.dword	_ZN40_INTERNAL_99b2ddd1_4_k_cu_bd910b01_230504cute7productE
	.align		8
        /*0068*/ 	.dword	_ZN40_INTERNAL_99b2ddd1_4_k_cu_bd910b01_230504cute1_E
	.align		8
        /*0070*/ 	.dword	$str$25
	.align		8
        /*0078*/ 	.dword	$str$26
	.align		8
        /*0080*/ 	.dword	$str$27
	.align		8
        /*0088*/ 	.dword	$str$28


//--------------------- .text._ZN7cutlass13device_kernelINS_4gemm6kernel13GemmUniversalIN4cute5tupleIJiiiiEEENS1_10collective13CollectiveMmaINS1_35MainloopSm100TmaUmmaWarpSpecializedILi16ELi2ELi4ENS5_IJNS4_1CILi4EEENSA_ILi1EEESC_EEEEENS5_IJNSA_ILi128EEENSA_ILi64EEENSA_ILi32EEEEEEfNS5_IJlSC_lEEEfSJ_NS4_8TiledMMAINS4_8MMA_AtomIJNS4_23SM100_MMA_TF32_2x1SM_SSINS_10tfloat32_tESN_fLi128ELi64ELNS4_4UMMA5MajorE0ELSP_0ELNSO_7ScaleInE0ELSQ_0EEEEEENS4_6LayoutINS5_IJSC_SC_SC_EEENS5_IJNSA_ILi0EEESV_SV_EEEEENS5_IJNS4_10UnderscoreESY_SY_EEEEENS4_18SM100_TMA_2SM_LOADENS4_14ComposedLayoutINS4_7SwizzleILi3ELi4ELi3EEENS4_18smem_ptr_flag_bitsILi32EEENST_INS5_IJNSA_ILi8EEESH_EEENS5_IJSH_SC_EEEEEEEvNS4_8identityENS4_28SM100_TMA_2SM_LOAD_MULTICASTES1B_vS1C_EENS_8epilogue10collective18CollectiveEpilogueINS1F_23Sm100TmaWarpSpecializedILi3ELi2ELi16ELb1ELb0EEEJNS5_IJSG_SG_SH_EEENS5_IJNST_ISG_SC_EENST_INS5_IJNSA_ILi16EEENSA_ILi2EEEEEENS5_IJSC_SH_EEEEEEEEfSJ_fSJ_NS1F_6fusion15FusionCallbacksIS1J_NS1S_17LinearCombinationIffffLNS_15FloatRoundStyleE2EEES1K_S1R_JEEENS4_5SM1004TMEM4LOAD26SM100_TMEM_LOAD_32dp32b16xENS4_13SM90_TMA_LOADENS12_INS13_ILi2ELi4ELi3EEES16_NST_INS5_IJS17_S1M_EEENS5_IJS1M_SC_EEEEEEENS4_39AutoVectorizingCopyWithAssumedAlignmentILi128EEENS4_14SM90_TMA_STOREES27_S29_S29_EEEvvEEEEvNT_6ParamsE --------------------------
	.section	.text._ZN7cutlass13device_kernelINS_4gemm6kernel13GemmUniversalIN4cute5tupleIJiiiiEEENS1_10collective13CollectiveMmaINS1_35MainloopSm100TmaUmmaWarpSpecializedILi16ELi2ELi4ENS5_IJNS4_1CILi4EEENSA_ILi1EEESC_EEEEENS5_IJNSA_ILi128EEENSA_ILi64EEENSA_ILi32EEEEEEfNS5_IJlSC_lEEEfSJ_NS4_8TiledMMAINS4_8MMA_AtomIJNS4_23SM100_MMA_TF32_2x1SM_SSINS_10tfloat32_tESN_fLi128ELi64ELNS4_4UMMA5MajorE0ELSP_0ELNSO_7ScaleInE0ELSQ_0EEEEEENS4_6LayoutINS5_IJSC_SC_SC_EEENS5_IJNSA_ILi0EEESV_SV_EEEEENS5_IJNS4_10UnderscoreESY_SY_EEEEENS4_18SM100_TMA_2SM_LOADENS4_14ComposedLayoutINS4_7SwizzleILi3ELi4ELi3EEENS4_18smem_ptr_flag_bitsILi32EEENST_INS5_IJNSA_ILi8EEESH_EEENS5_IJSH_SC_EEEEEEEvNS4_8identityENS4_28SM100_TMA_2SM_LOAD_MULTICASTES1B_vS1C_EENS_8epilogue10collective18CollectiveEpilogueINS1F_23Sm100TmaWarpSpecializedILi3ELi2ELi16ELb1ELb0EEEJNS5_IJSG_SG_SH_EEENS5_IJNST_ISG_SC_EENST_INS5_IJNSA_ILi16EEENSA_ILi2EEEEEENS5_IJSC_SH_EEEEEEEEfSJ_fSJ_NS1F_6fusion15FusionCallbacksIS1J_NS1S_17LinearCombinationIffffLNS_15FloatRoundStyleE2EEES1K_S1R_JEEENS4_5SM1004TMEM4LOAD26SM100_TMEM_LOAD_32dp32b16xENS4_13SM90_TMA_LOADENS12_INS13_ILi2ELi4ELi3EEES16_NST_INS5_IJS17_S1M_EEENS5_IJS1M_SC_EEEEEEENS4_39AutoVectorizingCopyWithAssumedAlignmentILi128EEENS4_14SM90_TMA_STOREES27_S29_S29_EEEvvEEEEvNT_6ParamsE,"ax",@progbits
	.align	128
.text._ZN7cutlass13device_kernelINS_4gemm6kernel13GemmUniversalIN4cute5tupleIJiiiiEEENS1_10collective13CollectiveMmaINS1_35MainloopSm100TmaUmmaWarpSpecializedILi16ELi2ELi4ENS5_IJNS4_1CILi4EEENSA_ILi1EEESC_EEEEENS5_IJNSA_ILi128EEENSA_ILi64EEENSA_ILi32EEEEEEfNS5_IJlSC_lEEEfSJ_NS4_8TiledMMAINS4_8MMA_AtomIJNS4_23SM100_MMA_TF32_2x1SM_SSINS_10tfloat32_tESN_fLi128ELi64ELNS4_4UMMA5MajorE0ELSP_0ELNSO_7ScaleInE0ELSQ_0EEEEEENS4_6LayoutINS5_IJSC_SC_SC_EEENS5_IJNSA_ILi0EEESV_SV_EEEEENS5_IJNS4_10UnderscoreESY_SY_EEEEENS4_18SM100_TMA_2SM_LOADENS4_14ComposedLayoutINS4_7SwizzleILi3ELi4ELi3EEENS4_18smem_ptr_flag_bitsILi32EEENST_INS5_IJNSA_ILi8EEESH_EEENS5_IJSH_SC_EEEEEEEvNS4_8identityENS4_28SM100_TMA_2SM_LOAD_MULTICASTES1B_vS1C_EENS_8epilogue10collective18CollectiveEpilogueINS1F_23Sm100TmaWarpSpecializedILi3ELi2ELi16ELb1ELb0EEEJNS5_IJSG_SG_SH_EEENS5_IJNST_ISG_SC_EENST_INS5_IJNSA_ILi16EEENSA_ILi2EEEEEENS5_IJSC_SH_EEEEEEEEfSJ_fSJ_NS1F_6fusion15FusionCallbacksIS1J_NS1S_17LinearCombinationIffffLNS_15FloatRoundStyleE2EEES1K_S1R_JEEENS4_5SM1004TMEM4LOAD26SM100_TMEM_LOAD_32dp32b16xENS4_13SM90_TMA_LOADENS12_INS13_ILi2ELi4ELi3EEES16_NST_INS5_IJS17_S1M_EEENS5_IJS1M_SC_EEEEEEENS4_39AutoVectorizingCopyWithAssumedAlignmentILi128EEENS4_14SM90_TMA_STOREES27_S29_S29_EEEvvEEEEvNT_6ParamsE:
        .type           _ZN7cutlass13device_kernelINS_4gemm6kernel13GemmUniversalIN4cute5tupleIJiiiiEEENS1_10collective13CollectiveMmaINS1_35MainloopSm100TmaUmmaWarpSpecializedILi16ELi2ELi4ENS5_IJNS4_1CILi4EEENSA_ILi1EEESC_EEEEENS5_IJNSA_ILi128EEENSA_ILi64EEENSA_ILi32EEEEEEfNS5_IJlSC_lEEEfSJ_NS4_8TiledMMAINS4_8MMA_AtomIJNS4_23SM100_MMA_TF32_2x1SM_SSINS_10tfloat32_tESN_fLi128ELi64ELNS4_4UMMA5MajorE0ELSP_0ELNSO_7ScaleInE0ELSQ_0EEEEEENS4_6LayoutINS5_IJSC_SC_SC_EEENS5_IJNSA_ILi0EEESV_SV_EEEEENS5_IJNS4_10UnderscoreESY_SY_EEEEENS4_18SM100_TMA_2SM_LOADENS4_14ComposedLayoutINS4_7SwizzleILi3ELi4ELi3EEENS4_18smem_ptr_flag_bitsILi32EEENST_INS5_IJNSA_ILi8EEESH_EEENS5_IJSH_SC_EEEEEEEvNS4_8identityENS4_28SM100_TMA_2SM_LOAD_MULTICASTES1B_vS1C_EENS_8epilogue10collective18CollectiveEpilogueINS1F_23Sm100TmaWarpSpecializedILi3ELi2ELi16ELb1ELb0EEEJNS5_IJSG_SG_SH_EEENS5_IJNST_ISG_SC_EENST_INS5_IJNSA_ILi16EEENSA_ILi2EEEEEENS5_IJSC_SH_EEEEEEEEfSJ_fSJ_NS1F_6fusion15FusionCallbacksIS1J_NS1S_17LinearCombinationIffffLNS_15FloatRoundStyleE2EEES1K_S1R_JEEENS4_5SM1004TMEM4LOAD26SM100_TMEM_LOAD_32dp32b16xENS4_13SM90_TMA_LOADENS12_INS13_ILi2ELi4ELi3EEES16_NST_INS5_IJS17_S1M_EEENS5_IJS1M_SC_EEEEEEENS4_39AutoVectorizingCopyWithAssumedAlignmentILi128EEENS4_14SM90_TMA_STOREES27_S29_S29_EEEvvEEEEvNT_6ParamsE,@function
        .size           _ZN7cutlass13device_kernelINS_4gemm6kernel13GemmUniversalIN4cute5tupleIJiiiiEEENS1_10collective13CollectiveMmaINS1_35MainloopSm100TmaUmmaWarpSpecializedILi16ELi2ELi4ENS5_IJNS4_1CILi4EEENSA_ILi1EEESC_EEEEENS5_IJNSA_ILi128EEENSA_ILi64EEENSA_ILi32EEEEEEfNS5_IJlSC_lEEEfSJ_NS4_8TiledMMAINS4_8MMA_AtomIJNS4_23SM100_MMA_TF32_2x1SM_SSINS_10tfloat32_tESN_fLi128ELi64ELNS4_4UMMA5MajorE0ELSP_0ELNSO_7ScaleInE0ELSQ_0EEEEEENS4_6LayoutINS5_IJSC_SC_SC_EEENS5_IJNSA_ILi0EEESV_SV_EEEEENS5_IJNS4_10UnderscoreESY_SY_EEEEENS4_18SM100_TMA_2SM_LOADENS4_14ComposedLayoutINS4_7SwizzleILi3ELi4ELi3EEENS4_18smem_ptr_flag_bitsILi32EEENST_INS5_IJNSA_ILi8EEESH_EEENS5_IJSH_SC_EEEEEEEvNS4_8identityENS4_28SM100_TMA_2SM_LOAD_MULTICASTES1B_vS1C_EENS_8epilogue10collective18CollectiveEpilogueINS1F_23Sm100TmaWarpSpecializedILi3ELi2ELi16ELb1ELb0EEEJNS5_IJSG_SG_SH_EEENS5_IJNST_ISG_SC_EENST_INS5_IJNSA_ILi16EEENSA_ILi2EEEEEENS5_IJSC_SH_EEEEEEEEfSJ_fSJ_NS1F_6fusion15FusionCallbacksIS1J_NS1S_17LinearCombinationIffffLNS_15FloatRoundStyleE2EEES1K_S1R_JEEENS4_5SM1004TMEM4LOAD26SM100_TMEM_LOAD_32dp32b16xENS4_13SM90_TMA_LOADENS12_INS13_ILi2ELi4ELi3EEES16_NST_INS5_IJS17_S1M_EEENS5_IJS1M_SC_EEEEEEENS4_39AutoVectorizingCopyWithAssumedAlignmentILi128EEENS4_14SM90_TMA_STOREES27_S29_S29_EEEvvEEEEvNT_6ParamsE,(.L_x_212 - _ZN7cutlass13device_kernelINS_4gemm6kernel13GemmUniversalIN4cute5tupleIJiiiiEEENS1_10collective13CollectiveMmaINS1_35MainloopSm100TmaUmmaWarpSpecializedILi16ELi2ELi4ENS5_IJNS4_1CILi4EEENSA_ILi1EEESC_EEEEENS5_IJNSA_ILi128EEENSA_ILi64EEENSA_ILi32EEEEEEfNS5_IJlSC_lEEEfSJ_NS4_8TiledMMAINS4_8MMA_AtomIJNS4_23SM100_MMA_TF32_2x1SM_SSINS_10tfloat32_tESN_fLi128ELi64ELNS4_4UMMA5MajorE0ELSP_0ELNSO_7ScaleInE0ELSQ_0EEEEEENS4_6LayoutINS5_IJSC_SC_SC_EEENS5_IJNSA_ILi0EEESV_SV_EEEEENS5_IJNS4_10UnderscoreESY_SY_EEEEENS4_18SM100_TMA_2SM_LOADENS4_14ComposedLayoutINS4_7SwizzleILi3ELi4ELi3EEENS4_18smem_ptr_flag_bitsILi32EEENST_INS5_IJNSA_ILi8EEESH_EEENS5_IJSH_SC_EEEEEEEvNS4_8identityENS4_28SM100_TMA_2SM_LOAD_MULTICASTES1B_vS1C_EENS_8epilogue10collective18CollectiveEpilogueINS1F_23Sm100TmaWarpSpecializedILi3ELi2ELi16ELb1ELb0EEEJNS5_IJSG_SG_SH_EEENS5_IJNST_ISG_SC_EENST_INS5_IJNSA_ILi16EEENSA_ILi2EEEEEENS5_IJSC_SH_EEEEEEEEfSJ_fSJ_NS1F_6fusion15FusionCallbacksIS1J_NS1S_17LinearCombinationIffffLNS_15FloatRoundStyleE2EEES1K_S1R_JEEENS4_5SM1004TMEM4LOAD26SM100_TMEM_LOAD_32dp32b16xENS4_13SM90_TMA_LOADENS12_INS13_ILi2ELi4ELi3EEES16_NST_INS5_IJS17_S1M_EEENS5_IJS1M_SC_EEEEEEENS4_39AutoVectorizingCopyWithAssumedAlignmentILi128EEENS4_14SM90_TMA_STOREES27_S29_S29_EEEvvEEEEvNT_6ParamsE)
        .other          _ZN7cutlass13device_kernelINS_4gemm6kernel13GemmUniversalIN4cute5tupleIJiiiiEEENS1_10collective13CollectiveMmaINS1_35MainloopSm100TmaUmmaWarpSpecializedILi16ELi2ELi4ENS5_IJNS4_1CILi4EEENSA_ILi1EEESC_EEEEENS5_IJNSA_ILi128EEENSA_ILi64EEENSA_ILi32EEEEEEfNS5_IJlSC_lEEEfSJ_NS4_8TiledMMAINS4_8MMA_AtomIJNS4_23SM100_MMA_TF32_2x1SM_SSINS_10tfloat32_tESN_fLi128ELi64ELNS4_4UMMA5MajorE0ELSP_0ELNSO_7ScaleInE0ELSQ_0EEEEEENS4_6LayoutINS5_IJSC_SC_SC_EEENS5_IJNSA_ILi0EEESV_SV_EEEEENS5_IJNS4_10UnderscoreESY_SY_EEEEENS4_18SM100_TMA_2SM_LOADENS4_14ComposedLayoutINS4_7SwizzleILi3ELi4ELi3EEENS4_18smem_ptr_flag_bitsILi32EEENST_INS5_IJNSA_ILi8EEESH_EEENS5_IJSH_SC_EEEEEEEvNS4_8identityENS4_28SM100_TMA_2SM_LOAD_MULTICASTES1B_vS1C_EENS_8epilogue10collective18CollectiveEpilogueINS1F_23Sm100TmaWarpSpecializedILi3ELi2ELi16ELb1ELb0EEEJNS5_IJSG_SG_SH_EEENS5_IJNST_ISG_SC_EENST_INS5_IJNSA_ILi16EEENSA_ILi2EEEEEENS5_IJSC_SH_EEEEEEEEfSJ_fSJ_NS1F_6fusion15FusionCallbacksIS1J_NS1S_17LinearCombinationIffffLNS_15FloatRoundStyleE2EEES1K_S1R_JEEENS4_5SM1004TMEM4LOAD26SM100_TMEM_LOAD_32dp32b16xENS4_13SM90_TMA_LOADENS12_INS13_ILi2ELi4ELi3EEES16_NST_INS5_IJS17_S1M_EEENS5_IJS1M_SC_EEEEEEENS4_39AutoVectorizingCopyWithAssumedAlignmentILi128EEENS4_14SM90_TMA_STOREES27_S29_S29_EEEvvEEEEvNT_6ParamsE,@"STO_CUDA_ENTRY STV_DEFAULT"
_ZN7cutlass13device_kernelINS_4gemm6kernel13GemmUniversalIN4cute5tupleIJiiiiEEENS1_10collective13CollectiveMmaINS1_35MainloopSm100TmaUmmaWarpSpecializedILi16ELi2ELi4ENS5_IJNS4_1CILi4EEENSA_ILi1EEESC_EEEEENS5_IJNSA_ILi128EEENSA_ILi64EEENSA_ILi32EEEEEEfNS5_IJlSC_lEEEfSJ_NS4_8TiledMMAINS4_8MMA_AtomIJNS4_23SM100_MMA_TF32_2x1SM_SSINS_10tfloat32_tESN_fLi128ELi64ELNS4_4UMMA5MajorE0ELSP_0ELNSO_7ScaleInE0ELSQ_0EEEEEENS4_6LayoutINS5_IJSC_SC_SC_EEENS5_IJNSA_ILi0EEESV_SV_EEEEENS5_IJNS4_10UnderscoreESY_SY_EEEEENS4_18SM100_TMA_2SM_LOADENS4_14ComposedLayoutINS4_7SwizzleILi3ELi4ELi3EEENS4_18smem_ptr_flag_bitsILi32EEENST_INS5_IJNSA_ILi8EEESH_EEENS5_IJSH_SC_EEEEEEEvNS4_8identityENS4_28SM100_TMA_2SM_LOAD_MULTICASTES1B_vS1C_EENS_8epilogue10collective18CollectiveEpilogueINS1F_23Sm100TmaWarpSpecializedILi3ELi2ELi16ELb1ELb0EEEJNS5_IJSG_SG_SH_EEENS5_IJNST_ISG_SC_EENST_INS5_IJNSA_ILi16EEENSA_ILi2EEEEEENS5_IJSC_SH_EEEEEEEEfSJ_fSJ_NS1F_6fusion15FusionCallbacksIS1J_NS1S_17LinearCombinationIffffLNS_15FloatRoundStyleE2EEES1K_S1R_JEEENS4_5SM1004TMEM4LOAD26SM100_TMEM_LOAD_32dp32b16xENS4_13SM90_TMA_LOADENS12_INS13_ILi2ELi4ELi3EEES16_NST_INS5_IJS17_S1M_EEENS5_IJS1M_SC_EEEEEEENS4_39AutoVectorizingCopyWithAssumedAlignmentILi128EEENS4_14SM90_TMA_STOREES27_S29_S29_EEEvvEEEEvNT_6ParamsE:
[----:B------:R-:W1:Y:S01]  /*0000*/  LDC R1, c[0x0][0x37c] ;  /* 0x0000df00ff017b82 */ /* 0x000e620000000800 */
[----:B------:R-:W2:Y:S01]  /*0010*/  S2R R69, SR_TID.X ;  /* 0x0000000000457919 */ /* 0x000ea20000002100 */
[----:B------:R-:W3:Y:S06]  /*0020*/  LDCU.64 UR8, c[0x0][0x890] ;  /* 0x00011200ff0877ac */ /* 0x000eec0008000a00 */
[----:B------:R-:W4:Y:S01]  /*0030*/  S2UR UR4, SR_CgaCtaId ;  /* 0x00000000000479c3 */ /* 0x000f220000008800 */
[----:B------:R-:W-:Y:S02]  /*0040*/  PRMT R27, RZ, 0x7610, R27 ;  /* 0x00007610ff1b7816 */ /* 0x000fe4000000001b */
[----:B------:R-:W-:Y:S01]  /*0050*/  ELECT P1, URZ, PT ;  /* 0x0000000000ff782f */ /* 0x000fe20003820000 */
[----:B---3--:R-:W-:-:S04]  /*0060*/  UISETP.NE.U32.AND UP0, UPT, UR8, URZ, UPT ;  /* 0x000000ff0800728c */ /* 0x008fc8000bf05070 */
[----:B------:R-:W-:Y:S02]  /*0070*/  UISETP.NE.AND.EX UP0, UPT, UR9, URZ, UPT, UP0 ;  /* 0x000000ff0900728c */ /* 0x000fe4000bf05300 */
[----:B----4-:R-:W-:Y:S02]  /*0080*/  ULOP3.LUT UR46, UR4, 0x1, URZ, 0xc0, !UPT ;  /* 0x00000001042e7892 */ /* 0x010fe4000f8ec0ff */
[----:B------:R-:W-:Y:S01]  /*0090*/  ULOP3.LUT UR45, UR4, 0x1, URZ, 0x3c, !UPT ;  /* 0x00000001042d7892 */ /* 0x000fe2000f8e3cff */
[----:B--2---:R-:W-:-:S05]  /*00a0*/  SHF.R.U32.HI R64, RZ, 0x5, R69 ;  /* 0x00000005ff407819 */ /* 0x004fca0000011645 */
[----:B------:R-:W2:Y:S02]  /*00b0*/  SHFL.IDX PT, R0, R64, RZ, 0x1f ;  /* 0x00001fff40007589 */ /* 0x000ea400000e0000 */
[----:B--2---:R-:W-:Y:S01]  /*00c0*/  R2UR UR20, R0 ;  /* 0x00000000001472ca */ /* 0x004fe200000e0000 */
[----:B-1----:R-:W-:-:S14]  /*00d0*/  BRA.U UP0, `(.L_x_0) ;  /* 0x0000000100307547 */ /* 0x002fdc000b800000 */
[----:B------:R-:W1:Y:S02]  /*00e0*/  LDCU.64 UR4, c[0x0][0x888] ;  /* 0x00011100ff0477ac */ /* 0x000e640008000a00 */
[----:B-1----:R-:W-:-:S04]  /*00f0*/  UISETP.NE.U32.AND UP0, UPT, UR4, URZ, UPT ;  /* 0x000000ff0400728c */ /* 0x002fc8000bf05070 */
[----:B------:R-:W-:-:S09]  /*0100*/  UISETP.NE.AND.EX UP0, UPT, UR5, URZ, UPT, UP0 ;  /* 0x000000ff0500728c */ /* 0x000fd2000bf05300 */
[----:B------:R-:W-:Y:S05]  /*0110*/  BRA.U !UP0, `(.L_x_1) ;  /* 0x0000000108147547 */ /* 0x000fea000b800000 */
[----:B------:R-:W1:Y:S01]  /*0120*/  LDC.64 R2, c[0x0][0x888] ;  /* 0x00022200ff027b82 */ /* 0x000e620000000a00 */
[----:B------:R-:W1:Y:S02]  /*0130*/  LDCU.64 UR4, c[0x0][0x358] ;  /* 0x00006b00ff0477ac */ /* 0x000e640008000a00 */
[----:B-1----:R1:W5:Y:S01]  /*0140*/  LDG.E R26, desc[UR4][R2.64] ;  /* 0x00000004021a7981 */ /* 0x002362000c1e1900 */
[----:B------:R-:W-:Y:S01]  /*0150*/  HFMA2 R27, -RZ, RZ, 0, 5.9604644775390625e-08 ;  /* 0x00000001ff1b7431 */ /* 0x000fe200000001ff */
[----:B------:R-:W-:Y:S05]  /*0160*/  BRA `(.L_x_0) ;  /* 0x00000000000c7947 */ /* 0x000fea0003800000 */
.L_x_1:
[----:B------:R-:W1:Y:S01]  /*0170*/  LDCU UR4, c[0x0][0x880] ;  /* 0x00011000ff0477ac */ /* 0x000e620008000800 */
[----:B------:R-:W-:Y:S01]  /*0180*/  HFMA2 R27, -RZ, RZ, 0, 5.9604644775390625e-08 ;  /* 0x00000001ff1b7431 */ /* 0x000fe200000001ff */
[----:B-1----:R-:W-:-:S07]  /*0190*/  MOV R26, UR4 ;  /* 0x00000004001a7c02 */ /* 0x002fce0008000f00 */
.L_x_0:
[----:B------:R-:W2:Y:S02]  /*01a0*/  LDCU.64 UR4, c[0x0][0x8b0] ;  /* 0x00011600ff0477ac */ /* 0x000ea40008000a00 */
[----:B--2---:R-:W-:-:S04]  /*01b0*/  UISETP.NE.U32.AND UP0, UPT, UR4, URZ, UPT ;  /* 0x000000ff0400728c */ /* 0x004fc8000bf05070 */
[----:B------:R-:W-:-:S09]  /*01c0*/  UISETP.NE.AND.EX UP0, UPT, UR5, URZ, UPT, UP0 ;  /* 0x000000ff0500728c */ /* 0x000fd2000bf05300 */
[----:B------:R-:W-:Y:S05]  /*01d0*/  BRA.U UP0, `(.L_x_2) ;  /* 0x0000000100287547 */ /* 0x000fea000b800000 */
[----:B------:R-:W2:Y:S02]  /*01e0*/  LDCU.64 UR4, c[0x0][0x8a8] ;  /* 0x00011500ff0477ac */ /* 0x000ea40008000a00 */
[----:B--2---:R-:W-:-:S04]  /*01f0*/  UISETP.NE.U32.AND UP0, UPT, UR4, URZ, UPT ;  /* 0x000000ff0400728c */ /* 0x004fc8000bf05070 */
[----:B------:R-:W-:-:S09]  /*0200*/  UISETP.NE.AND.EX UP0, UPT, UR5, URZ, UPT, UP0 ;  /* 0x000000ff0500728c */ /* 0x000fd2000bf05300 */
[----:B------:R-:W-:Y:S05]  /*0210*/  BRA.U !UP0, `(.L_x_3) ;  /* 0x0000000108107547 */ /* 0x000fea000b800000 */
[----:B------:R-:W2:Y:S01]  /*0220*/  LDC.64 R24, c[0x0][0x8a8] ;  /* 0x00022a00ff187b82 */ /* 0x000ea20000000a00 */
[----:B------:R-:W2:Y:S02]  /*0230*/  LDCU.64 UR4, c[0x0][0x358] ;  /* 0x00006b00ff0477ac */ /* 0x000ea40008000a00 */
[----:B--2---:R2:W5:Y:S01]  /*0240*/  LDG.E R24, desc[UR4][R24.64] ;  /* 0x0000000418187981 */ /* 0x004562000c1e1900 */
[----:B------:R-:W-:Y:S05]  /*0250*/  BRA `(.L_x_2) ;  /* 0x0000000000087947 */ /* 0x000fea0003800000 */
.L_x_3:
[----:B------:R-:W2:Y:S02]  /*0260*/  LDCU UR4, c[0x0][0x8a0] ;  /* 0x00011400ff0477ac */ /* 0x000ea40008000800 */
[----:B--2---:R-:W-:Y:S02]  /*0270*/  MOV R24, UR4 ;  /* 0x0000000400187c02 */ /* 0x004fe40008000f00 */
.L_x_2:
[----:B------:R-:W-:Y:S01]  /*0280*/  IMAD.U32 R0, RZ, RZ, UR20 ;  /* 0x00000014ff007e24 */ /* 0x000fe2000f8e00ff */
[----:B------:R-:W-:Y:S04]  /*0290*/  BSSY.RECONVERGENT B0, `(.L_x_4) ;  /* 0x000000c000007945 */ /* 0x000fe80003800200 */
[C---:B------:R-:W-:Y:S02]  /*02a0*/  ISETP.NE.OR P2, PT, R0.reuse, 0x1, !P1 ;  /* 0x000000010000780c */ /* 0x040fe40004f45670 */
[----:B------:R-:W-:-:S11]  /*02b0*/  ISETP.NE.OR P0, PT, R0, 0x3, !P1 ;  /* 0x000000030000780c */ /* 0x000fd60004f05670 */
[----:B------:R-:W-:Y:S05]  /*02c0*/  @P2 BRA `(.L_x_5) ;  /* 0x0000000000202947 */ /* 0x000fea0003800000 */
[----:B------:R-:W3:Y:S02]  /*02d0*/  LDCU.64 UR4, c[0x0][0x348] ;  /* 0x00006900ff0477ac */ /* 0x000ee40008000a00 */
[----:B---3--:R-:W-:Y:S02]  /*02e0*/  UIADD3 UR6, UP1, UPT, UR4, 0x80, URZ ;  /* 0x0000008004067890 */ /* 0x008fe4000ff3e0ff */
[----:B------:R-:W-:Y:S02]  /*02f0*/  UIADD3 UR4, UP0, UPT, UR4, 0x180, URZ ;  /* 0x0000018004047890 */ /* 0x000fe4000ff1e0ff */
[----:B------:R-:W-:Y:S02]  /*0300*/  UIADD3.X UR7, UPT, UPT, URZ, UR5, URZ, UP1, !UPT ;  /* 0x00000005ff077290 */ /* 0x000fe40008ffe4ff */
[----:B------:R-:W-:-:S07]  /*0310*/  UIADD3.X UR5, UPT, UPT, URZ, UR5, URZ, UP0, !UPT ;  /* 0x00000005ff057290 */ /* 0x000fce00087fe4ff */
[----:B------:R3:W-:Y:S02]  /*0320*/  UTMACCTL.PF [UR6] ;  /* 0x00000000060079b9 */ /* 0x0007e40008040000 */
[----:B------:R3:W-:Y:S02]  /*0330*/  UTMACCTL.PF [UR4] ;  /* 0x00000000040079b9 */ /* 0x0007e40008040000 */
[----:B---3--:R-:W-:Y:S01]  /*0340*/  NOP ;  /* 0x0000000000007918 */ /* 0x008fe20000000000 */
.L_x_5:
[----:B------:R-:W-:Y:S05]  /*0350*/  BSYNC.RECONVERGENT B0 ;  /* 0x0000000000007941 */ /* 0x000fea0003800200 */
.L_x_4:
[----:B------:R-:W-:Y:S04]  /*0360*/  BSSY.RECONVERGENT B0, `(.L_x_6) ;  /* 0x000000a000007945 */ /* 0x000fe80003800200 */
        /* <DEDUP_REMOVED lines=9> */
.L_x_7:
[----:B------:R-:W-:Y:S05]  /*0400*/  BSYNC.RECONVERGENT B0 ;  /* 0x0000000000007941 */ /* 0x000fea0003800200 */
.L_x_6:
[----:B------:R-:W3:Y:S01]  /*0410*/  LDCU.64 UR4, c[0x0][0x888] ;  /* 0x00011100ff0477ac */ /* 0x000ee20008000a00 */
[----:B------:R-:W-:Y:S02]  /*0420*/  UISETP.EQ.U32.AND UP2, UPT, UR8, URZ, UPT ;  /* 0x000000ff0800728c */ /* 0x000fe4000bf42070 */
[----:B------:R-:W-:Y:S02]  /*0430*/  UPLOP3.LUT UP4, UPT, UPT, UPT, UPT, 0x80, 0x8 ;  /* 0x000000000008789c */ /* 0x000fe40003f8f070 */
[----:B---3--:R-:W-:-:S04]  /*0440*/  UISETP.NE.U32.AND UP0, UPT, UR4, URZ, UPT ;  /* 0x000000ff0400728c */ /* 0x008fc8000bf05070 */
[----:B------:R-:W-:-:S04]  /*0450*/  UISETP.NE.AND.EX UP1, UPT, UR5, URZ, UPT, UP0 ;  /* 0x000000ff0500728c */ /* 0x000fc8000bf25300 */
[----:B------:R-:W-:-:S04]  /*0460*/  UISETP.EQ.OR.EX UP3, UPT, UR9, URZ, !UP1, UP2 ;  /* 0x000000ff0900728c */ /* 0x000fc8000cf62720 */
[----:B------:R-:W-:-:S06]  /*0470*/  UP2UR UR4, UPR, URZ, 0x8 ;  /* 0x00000008ff047883 */ /* 0x000fcc0008000000 */
[----:B------:R-:W-:Y:S01]  /*0480*/  MOV R66, UR4 ;  /* 0x0000000400427c02 */ /* 0x000fe20008000f00 */
[----:B------:R-:W-:Y:S06]  /*0490*/  BRA.U !UP3, `(.L_x_8) ;  /* 0x000000010b207547 */ /* 0x000fec000b800000 */
[----:B------:R-:W-:Y:S01]  /*04a0*/  UISETP.NE.U32.AND UP2, UPT, UR8, URZ, UPT ;  /* 0x000000ff0800728c */ /* 0x000fe2000bf45070 */
[----:B-----5:R-:W-:Y:S01]  /*04b0*/  FSETP.NEU.AND P0, PT, R26, RZ, PT ;  /* 0x000000ff1a00720b */ /* 0x020fe20003f0d000 */
[----:B------:R-:W-:Y:S02]  /*04c0*/  USEL UR4, URZ, 0xffffffff, UP1 ;  /* 0xffffffffff047887 */ /* 0x000fe40008800000 */
[----:B------:R-:W-:-:S10]  /*04d0*/  UISETP.NE.AND.EX UP2, UPT, UR9, URZ, UPT, UP2 ;  /* 0x000000ff0900728c */ /* 0x000fd4000bf45320 */
[----:B------:R-:W-:Y:S01]  /*04e0*/  VOTEU.ANY UP0, P0 ;  /* 0x0000000000ff7886 */ /* 0x000fe20000000100 */
[----:B------:R-:W-:-:S04]  /*04f0*/  @!UP2 USEL UR4, URZ, 0xffffffff, UP0 ;  /* 0xffffffffff04a887 */ /* 0x000fc80008000000 */
[----:B------:R-:W-:-:S04]  /*0500*/  ULOP3.LUT UR4, UR4, 0x1, URZ, 0xc0, !UPT ;  /* 0x0000000104047892 */ /* 0x000fc8000f8ec0ff */
[----:B------:R-:W-:-:S11]  /*0510*/  UISETP.NE.U32.AND UP4, UPT, UR4, 0x1, UPT ;  /* 0x000000010400788c */ /* 0x000fd6000bf85070 */
.L_x_8:
[----:B------:R-:W3:Y:S01]  /*0520*/  SHFL.IDX PT, R0, R64, RZ, 0x1f ;  /* 0x00001fff40007589 */ /* 0x000ee200000e0000 */
[----:B------:R-:W-:-:S04]  /*0530*/  UISETP.NE.AND UP0, UPT, UR20, 0x2, UPT ;  /* 0x000000021400788c */ /* 0x000fc8000bf05270 */
[----:B------:R-:W-:Y:S02]  /*0540*/  UISETP.EQ.AND UP2, UPT, UR46, URZ, !UP0 ;  /* 0x000000ff2e00728c */ /* 0x000fe4000c742270 */
[----:B------:R-:W-:-:S04]  /*0550*/  USEL UR43, URZ, 0x1, UP0 ;  /* 0x00000001ff2b7887 */ /* 0x000fc80008000000 */
[----:B------:R-:W-:Y:S02]  /*0560*/  PLOP3.LUT P3, PT, P1, PT, UP2, 0x80, 0x8 ;  /* 0x000000000008781c */ /* 0x000fe40000f6f028 */
[----:B---3--:R-:W-:-:S13]  /*0570*/  ISETP.NE.AND P0, PT, R0, RZ, PT ;  /* 0x000000ff0000720c */ /* 0x008fda0003f05270 */
[----:B------:R-:W-:Y:S05]  /*0580*/  @P0 BRA `(.L_x_9) ;  /* 0x0000000000c40947 */ /* 0x000fea0003800000 */
[----:B------:R-:W-:Y:S01]  /*0590*/  ELECT P0, URZ, PT ;  /* 0x0000000000ff782f */ /* 0x000fe20003800000 */
[----:B------:R-:W-:-:S12]  /*05a0*/  BSSY.RECONVERGENT B0, `(.L_x_9) ;  /* 0x000002f000007945 */ /* 0x000fd80003800200 */
[----:B------:R-:W-:Y:S05]  /*05b0*/  @!P0 BRA `(.L_x_10) ;  /* 0x0000000000b48947 */ /* 0x000fea0003800000 */
[----:B------:R-:W3:Y:S01]  /*05c0*/  S2UR UR5, SR_CgaCtaId ;  /* 0x00000000000579c3 */ /* 0x000ee20000008800 */
[----:B------:R-:W-:Y:S01]  /*05d0*/  UMOV UR4, 0x400 ;  /* 0x0000040000047882 */ /* 0x000fe20000000000 */
[----:B------:R-:W-:Y:S01]  /*05e0*/  UMOV UR8, 0x1 ;  /* 0x0000000100087882 */ /* 0x000fe20000000000 */
[----:B------:R-:W-:Y:S01]  /*05f0*/  UMOV UR6, 0x2 ;  /* 0x0000000200067882 */ /* 0x000fe20000000000 */
[----:B------:R-:W-:-:S04]  /*0600*/  UIADD3 UR8, UPT, UPT, -UR8, 0x100000, URZ ;  /* 0x0010000008087890 */ /* 0x000fc8000fffe1ff */
[----:B------:R-:W-:Y:S02]  /*0610*/  USHF.L.U32 UR9, UR8, 0xb, URZ ;  /* 0x0000000b08097899 */ /* 0x000fe400080006ff */
[----:B------:R-:W-:Y:S02]  /*0620*/  USHF.L.U32 UR8, UR8, 0x1, URZ ;  /* 0x0000000108087899 */ /* 0x000fe400080006ff */
[----:B------:R-:W-:-:S04]  /*0630*/  UIADD3 UR6, UPT, UPT, -UR6, 0x100000, URZ ;  /* 0x0010000006067890 */ /* 0x000fc8000fffe1ff */
[----:B------:R-:W-:Y:S02]  /*0640*/  USHF.L.U32 UR7, UR6, 0xb, URZ ;  /* 0x0000000b06077899 */ /* 0x000fe400080006ff */
[----:B------:R-:W-:Y:S02]  /*0650*/  USHF.L.U32 UR6, UR6, 0x1, URZ ;  /* 0x0000000106067899 */ /* 0x000fe400080006ff */
[----:B---3--:R-:W-:Y:S01]  /*0660*/  ULEA UR4, UR5, UR4, 0x18 ;  /* 0x0000000405047291 */ /* 0x008fe2000f8ec0ff */
[----:B------:R-:W3:Y:S11]  /*0670*/  FENCE.VIEW.ASYNC.S ;  /* 0x00000000000073c6 */ /* 0x000ef60000000000 */
[----:B---3--:R3:W4:Y:S01]  /*0680*/  SYNCS.EXCH.64 URZ, [UR4], UR8 ;  /* 0x0000000804ff75b2 */ /* 0x0087220008000100 */
[----:B------:R3:W1:Y:S01]  /*0690*/  SYNCS.EXCH.64 URZ, [UR4+0x80], UR6 ;  /* 0x0000800604ff75b2 */ /* 0x0006620008000100 */
        /* <DEDUP_REMOVED lines=29> */
[----:B------:R3:W1:Y:S02]  /*0870*/  SYNCS.EXCH.64 URZ, [UR4+0xf8], UR6 ;  /* 0x0000f80604ff75b2 */ /* 0x0006640008000100 */
[----:B---34-:R-:W-:Y:S01]  /*0880*/  NOP ;  /* 0x0000000000007918 */ /* 0x018fe20000000000 */
.L_x_10:
[----:B------:R-:W-:Y:S05]  /*0890*/  BSYNC.RECONVERGENT B0 ;  /* 0x0000000000007941 */ /* 0x000fea0003800200 */
.L_x_9:
[----:B------:R-:W3:Y:S01]  /*08a0*/  SHFL.IDX PT, R0, R64, RZ, 0x1f ;  /* 0x00001fff40007589 */ /* 0x000ee200000e0000 */
[----:B------:R-:W-:Y:S01]  /*08b0*/  NOP ;  /* 0x0000000000007918 */ /* 0x000fe20000000000 */
[----:B---3--:R-:W-:-:S13]  /*08c0*/  ISETP.NE.AND P0, PT, R0, 0x1, PT ;  /* 0x000000010000780c */ /* 0x008fda0003f05270 */
[----:B------:R-:W-:Y:S05]  /*08d0*/  @P0 BRA `(.L_x_11) ;  /* 0x0000000000500947 */ /* 0x000fea0003800000 */
        /* <DEDUP_REMOVED lines=9> */
[----:B------:R-:W-:Y:S01]  /*0970*/  USHF.L.U32 UR6, UR6, 0x1, URZ ;  /* 0x0000000106067899 */ /* 0x000fe200080006ff */
[----:B------:R-:W-:Y:S01]  /*0980*/  ELECT P0, URZ, PT ;  /* 0x0000000000ff782f */ /* 0x000fe20003800000 */
[----:B---3--:R-:W-:Y:S01]  /*0990*/  ULEA UR4, UR5, UR4, 0x18 ;  /* 0x0000000405047291 */ /* 0x008fe2000f8ec0ff */
[----:B------:R-:W3:Y:S11]  /*09a0*/  FENCE.VIEW.ASYNC.S ;  /* 0x00000000000073c6 */ /* 0x000ef60000000000 */
[----:B---3--:R3:W4:Y:S01]  /*09b0*/  SYNCS.EXCH.64 URZ, [UR4+0x100], UR8 ;  /* 0x0001000804ff75b2 */ /* 0x0087220008000100 */
[----:B------:R3:W1:Y:S01]  /*09c0*/  SYNCS.EXCH.64 URZ, [UR4+0x118], UR6 ;  /* 0x0001180604ff75b2 */ /* 0x0006620008000100 */
[----:B------:R3:W1:Y:S01]  /*09d0*/  SYNCS.EXCH.64 URZ, [UR4+0x108], UR8 ;  /* 0x0001080804ff75b2 */ /* 0x0006620008000100 */
[----:B------:R3:W1:Y:S01]  /*09e0*/  SYNCS.EXCH.64 URZ, [UR4+0x120], UR6 ;  /* 0x0001200604ff75b2 */ /* 0x0006620008000100 */
[----:B------:R3:W1:Y:S01]  /*09f0*/  SYNCS.EXCH.64 URZ, [UR4+0x110], UR8 ;  /* 0x0001100804ff75b2 */ /* 0x0006620008000100 */
[----:B------:R3:W1:Y:S01]  /*0a00*/  SYNCS.EXCH.64 URZ, [UR4+0x128], UR6 ;  /* 0x0001280604ff75b2 */ /* 0x0006620008000100 */
[----:B------:R-:W-:Y:S01]  /*0a10*/  NOP ;  /* 0x0000000000007918 */ /* 0x000fe20000000000 */
.L_x_11:
[----:B------:R-:W2:Y:S01]  /*0a20*/  SHFL.IDX PT, R0, R64, RZ, 0x1f ;  /* 0x00001fff40007589 */ /* 0x000ea200000e0000 */
[----:B------:R-:W-:Y:S01]  /*0a30*/  NOP ;  /* 0x0000000000007918 */ /* 0x000fe20000000000 */
[----:B--2---:R-:W-:-:S13]  /*0a40*/  ISETP.NE.AND P0, PT, R0, 0x3, PT ;  /* 0x000000030000780c */ /* 0x004fda0003f05270 */
[----:B------:R-:W-:Y:S05]  /*0a50*/  @P0 BRA `(.L_x_12) ;  /* 0x0000000000300947 */ /* 0x000fea0003800000 */
[----:B------:R-:W2:Y:S01]  /*0a60*/  S2UR UR5, SR_CgaCtaId ;  /* 0x00000000000579c3 */ /* 0x000ea20000008800 */
[----:B---3--:R-:W-:Y:S01]  /*0a70*/  UMOV UR6, 0x400 ;  /* 0x0000040000067882 */ /* 0x008fe20000000000 */
[----:B------:R-:W-:Y:S01]  /*0a80*/  UMOV UR4, 0x20 ;  /* 0x0000002000047882 */ /* 0x000fe20000000000 */
[----:B------:R-:W-:Y:S01]  /*0a90*/  ELECT P0, URZ, PT ;  /* 0x0000000000ff782f */ /* 0x000fe20003800000 */
[----:B--2---:R-:W-:Y:S02]  /*0aa0*/  ULEA UR6, UR5, UR6, 0x18 ;  /* 0x0000000605067291 */ /* 0x004fe4000f8ec0ff */
[----:B------:R-:W-:-:S04]  /*0ab0*/  UIADD3 UR4, UPT, UPT, -UR4, 0x100000, URZ ;  /* 0x0010000004047890 */ /* 0x000fc8000fffe1ff */
[----:B------:R-:W-:Y:S02]  /*0ac0*/  USHF.L.U32 UR5, UR4, 0xb, URZ ;  /* 0x0000000b04057899 */ /* 0x000fe400080006ff */
[----:B------:R-:W-:Y:S01]  /*0ad0*/  USHF.L.U32 UR4, UR4, 0x1, URZ ;  /* 0x0000000104047899 */ /* 0x000fe200080006ff */
[----:B------:R-:W2:Y:S11]  /*0ae0*/  FENCE.VIEW.ASYNC.S ;  /* 0x00000000000073c6 */ /* 0x000eb60000000000 */
[----:B--2---:R2:W3:Y:S01]  /*0af0*/  SYNCS.EXCH.64 URZ, [UR6+0x130], UR4 ;  /* 0x0001300406ff75b2 */ /* 0x0044e20008000100 */
[----:B------:R2:W1:Y:S01]  /*0b00*/  SYNCS.EXCH.64 URZ, [UR6+0x138], UR4 ;  /* 0x0001380406ff75b2 */ /* 0x0004620008000100 */
[----:B------:R-:W-:Y:S01]  /*0b10*/  NOP ;  /* 0x0000000000007918 */ /* 0x000fe20000000000 */
.L_x_12:
[----:B------:R-:W4:Y:S01]  /*0b20*/  SHFL.IDX PT, R0, R64, RZ, 0x1f ;  /* 0x00001fff40007589 */ /* 0x000f2200000e0000 */
[----:B------:R-:W-:Y:S01]  /*0b30*/  NOP ;  /* 0x0000000000007918 */ /* 0x000fe20000000000 */
[----:B----4-:R-:W-:-:S13]  /*0b40*/  ISETP.NE.AND P0, PT, R0, 0x4, PT ;  /* 0x000000040000780c */ /* 0x010fda0003f05270 */
[----:B------:R-:W-:Y:S05]  /*0b50*/  @P0 BRA `(.L_x_13) ;  /* 0x00000000004c0947 */ /* 0x000fea0003800000 */
[----:B--2---:R-:W2:Y:S01]  /*0b60*/  S2UR UR5, SR_CgaCtaId ;  /* 0x00000000000579c3 */ /* 0x004ea20000008800 */
[----:B---3--:R-:W-:Y:S01]  /*0b70*/  UMOV UR4, 0x3a0 ;  /* 0x000003a000047882 */ /* 0x008fe20000000000 */
[----:B------:R-:W-:Y:S01]  /*0b80*/  UMOV UR6, 0x400 ;  /* 0x0000040000067882 */ /* 0x000fe20000000000 */
[----:B------:R-:W-:Y:S01]  /*0b90*/  USEL UR4, UR4, 0x320, UP4 ;  /* 0x0000032004047887 */ /* 0x000fe2000a000000 */
[----:B------:R-:W-:Y:S01]  /*0ba0*/  UMOV UR8, 0x1 ;  /* 0x0000000100087882 */ /* 0x000fe20000000000 */
[----:B------:R-:W-:Y:S01]  /*0bb0*/  ELECT P0, URZ, PT ;  /* 0x0000000000ff782f */ /* 0x000fe20003800000 */
[----:B------:R-:W-:-:S04]  /*0bc0*/  UIADD3 UR8, UPT, UPT, -UR8, 0x100000, URZ ;  /* 0x0010000008087890 */ /* 0x000fc8000fffe1ff */
[----:B------:R-:W-:Y:S02]  /*0bd0*/  USHF.L.U32 UR9, UR8, 0xb, URZ ;  /* 0x0000000b08097899 */ /* 0x000fe400080006ff */
[----:B------:R-:W-:Y:S02]  /*0be0*/  USHF.L.U32 UR8, UR8, 0x1, URZ ;  /* 0x0000000108087899 */ /* 0x000fe400080006ff */
[----:B--2---:R-:W-:Y:S02]  /*0bf0*/  ULEA UR6, UR5, UR6, 0x18 ;  /* 0x0000000605067291 */ /* 0x004fe4000f8ec0ff */
[----:B------:R-:W-:-:S04]  /*0c00*/  UIADD3 UR4, UPT, UPT, -UR4, 0x100000, URZ ;  /* 0x0010000004047890 */ /* 0x000fc8000fffe1ff */
[----:B------:R-:W-:Y:S02]  /*0c10*/  USHF.L.U32 UR5, UR4, 0xb, URZ ;  /* 0x0000000b04057899 */ /* 0x000fe400080006ff */
[----:B------:R-:W-:Y:S01]  /*0c20*/  USHF.L.U32 UR4, UR4, 0x1, URZ ;  /* 0x0000000104047899 */ /* 0x000fe200080006ff */
[----:B------:R-:W2:Y:S03]  /*0c30*/  FENCE.VIEW.ASYNC.S ;  /* 0x00000000000073c6 */ /* 0x000ea60000000000 */
[----:B--2---:R4:W2:Y:S08]  /*0c40*/  SYNCS.EXCH.64 URZ, [UR6+0x140], UR8 ;  /* 0x0001400806ff75b2 */ /* 0x0048b00008000100 */
[----:B------:R4:W3:Y:S01]  /*0c50*/  SYNCS.EXCH.64 URZ, [UR6+0x150], UR4 ;  /* 0x0001500406ff75b2 */ /* 0x0008e20008000100 */
[----:B------:R4:W1:Y:S01]  /*0c60*/  SYNCS.EXCH.64 URZ, [UR6+0x148], UR8 ;  /* 0x0001480806ff75b2 */ /* 0x0008620008000100 */
[----:B------:R4:W1:Y:S02]  /*0c70*/  SYNCS.EXCH.64 URZ, [UR6+0x158], UR4 ;  /* 0x0001580406ff75b2 */ /* 0x0008640008000100 */
[----:B----4-:R-:W-:Y:S01]  /*0c80*/  NOP ;  /* 0x0000000000007918 */ /* 0x010fe20000000000 */
.L_x_13:
[----:B------:R-:W4:Y:S01]  /*0c90*/  SHFL.IDX PT, R0, R64, RZ, 0x1f ;  /* 0x00001fff40007589 */ /* 0x000f2200000e0000 */
[----:B------:R-:W-:Y:S01]  /*0ca0*/  NOP ;  /* 0x0000000000007918 */ /* 0x000fe20000000000 */
[----:B----4-:R-:W-:-:S13]  /*0cb0*/  ISETP.NE.AND P0, PT, R0, 0x5, PT ;  /* 0x000000050000780c */ /* 0x010fda0003f05270 */
[----:B------:R-:W-:Y:S05]  /*0cc0*/  @P0 BRA `(.L_x_14) ;  /* 0x0000000000580947 */ /* 0x000fea0003800000 */
[----:B--2---:R-:W2:Y:S01]  /*0cd0*/  S2UR UR5, SR_CgaCtaId ;  /* 0x00000000000579c3 */ /* 0x004ea20000008800 */
[----:B---3--:R-:W-:Y:S01]  /*0ce0*/  UMOV UR4, 0x400 ;  /* 0x0000040000047882 */ /* 0x008fe20000000000 */
        /* <DEDUP_REMOVED lines=9> */
[----:B--2---:R-:W-:Y:S01]  /*0d80*/  ULEA UR4, UR5, UR4, 0x18 ;  /* 0x0000000405047291 */ /* 0x004fe2000f8ec0ff */
[----:B------:R-:W2:Y:S11]  /*0d90*/  FENCE.VIEW.ASYNC.S ;  /* 0x00000000000073c6 */ /* 0x000eb60000000000 */
[----:B--2---:R4:W2:Y:S01]  /*0da0*/  SYNCS.EXCH.64 URZ, [UR4+0x160], UR6 ;  /* 0x0001600604ff75b2 */ /* 0x0048a20008000100 */
[----:B------:R4:W3:Y:S01]  /*0db0*/  SYNCS.EXCH.64 URZ, [UR4+0x180], UR8 ;  /* 0x0001800804ff75b2 */ /* 0x0008e20008000100 */
[----:B------:R4:W1:Y:S01]  /*0dc0*/  SYNCS.EXCH.64 URZ, [UR4+0x168], UR6 ;  /* 0x0001680604ff75b2 */ /* 0x0008620008000100 */
[----:B------:R4:W1:Y:S01]  /*0dd0*/  SYNCS.EXCH.64 URZ, [UR4+0x188], UR8 ;  /* 0x0001880804ff75b2 */ /* 0x0008620008000100 */
[----:B------:R4:W1:Y:S01]  /*0de0*/  SYNCS.EXCH.64 URZ, [UR4+0x170], UR6 ;  /* 0x0001700604ff75b2 */ /* 0x0008620008000100 */
[----:B------:R4:W1:Y:S01]  /*0df0*/  SYNCS.EXCH.64 URZ, [UR4+0x190], UR8 ;  /* 0x0001900804ff75b2 */ /* 0x0008620008000100 */
[----:B------:R4:W1:Y:S01]  /*0e00*/  SYNCS.EXCH.64 URZ, [UR4+0x178], UR6 ;  /* 0x0001780604ff75b2 */ /* 0x0008620008000100 */
[----:B------:R4:W1:Y:S02]  /*0e10*/  SYNCS.EXCH.64 URZ, [UR4+0x198], UR8 ;  /* 0x0001980804ff75b2 */ /* 0x0008640008000100 */
[----:B----4-:R-:W-:Y:S01]  /*0e20*/  NOP ;  /* 0x0000000000007918 */ /* 0x010fe20000000000 */
.L_x_14:
[----:B------:R-:W4:Y:S01]  /*0e30*/  SHFL.IDX PT, R0, R64, RZ, 0x1f ;  /* 0x00001fff40007589 */ /* 0x000f2200000e0000 */
[----:B------:R-:W-:Y:S01]  /*0e40*/  ISETP.NE.OR P1, PT, RZ, UR20, !P1 ;  /* 0x00000014ff007c0c */ /* 0x000fe2000cf25670 */
[----:B------:R-:W-:Y:S01]  /*0e50*/  NOP ;  /* 0x0000000000007918 */ /* 0x000fe20000000000 */
[----:B----4-:R-:W-:-:S13]  /*0e60*/  ISETP.NE.AND P0, PT, R0, 0x3, PT ;  /* 0x000000030000780c */ /* 0x010fda0003f05270 */
[----:B------:R-:W-:Y:S05]  /*0e70*/  @P0 BRA `(.L_x_15) ;  /* 0x0000000000380947 */ /* 0x000fea0003800000 */
[----:B--2---:R-:W2:Y:S01]  /*0e80*/  S2UR UR5, SR_CgaCtaId ;  /* 0x00000000000579c3 */ /* 0x004ea20000008800 */
[----:B---3--:R-:W-:Y:S01]  /*0e90*/  UMOV UR4, 0x400 ;  /* 0x0000040000047882 */ /* 0x008fe20000000000 */
[----:B------:R-:W-:Y:S01]  /*0ea0*/  UMOV UR6, 0x20 ;  /* 0x0000002000067882 */ /* 0x000fe20000000000 */
[----:B------:R-:W-:Y:S01]  /*0eb0*/  ELECT P0, URZ, PT ;  /* 0x0000000000ff782f */ /* 0x000fe20003800000 */
[----:B------:R-:W-:-:S04]  /*0ec0*/  UIADD3 UR6, UPT, UPT, -UR6, 0x100000, URZ ;  /* 0x0010000006067890 */ /* 0x000fc8000fffe1ff */
[----:B------:R-:W-:Y:S02]  /*0ed0*/  USHF.L.U32 UR7, UR6, 0xb, URZ ;  /* 0x0000000b06077899 */ /* 0x000fe400080006ff */
[----:B------:R-:W-:Y:S02]  /*0ee0*/  USHF.L.U32 UR6, UR6, 0x1, URZ ;  /* 0x0000000106067899 */ /* 0x000fe400080006ff */
[----:B--2---:R-:W-:Y:S01]  /*0ef0*/  ULEA UR4, UR5, UR4, 0x18 ;  /* 0x0000000405047291 */ /* 0x004fe2000f8ec0ff */
[----:B------:R-:W2:Y:S11]  /*0f00*/  FENCE.VIEW.ASYNC.S ;  /* 0x00000000000073c6 */ /* 0x000eb60000000000 */
[----:B--2---:R4:W2:Y:S01]  /*0f10*/  SYNCS.EXCH.64 URZ, [UR4+0x1a0], UR6 ;  /* 0x0001a00604ff75b2 */ /* 0x0048a20008000100 */
[----:B------:R4:W3:Y:S01]  /*0f20*/  SYNCS.EXCH.64 URZ, [UR4+0x1b0], UR6 ;  /* 0x0001b00604ff75b2 */ /* 0x0008e20008000100 */
[----:B------:R4:W1:Y:S01]  /*0f30*/  SYNCS.EXCH.64 URZ, [UR4+0x1a8], UR6 ;  /* 0x0001a80604ff75b2 */ /* 0x0008620008000100 */
[----:B------:R4:W1:Y:S02]  /*0f40*/  SYNCS.EXCH.64 URZ, [UR4+0x1b8], UR6 ;  /* 0x0001b80604ff75b2 */ /* 0x0008640008000100 */
[----:B----4-:R-:W-:Y:S01]  /*0f50*/  NOP ;  /* 0x0000000000007918 */ /* 0x010fe20000000000 */
.L_x_15:
[----:B---3--:R-:W3:Y:S01]  /*0f60*/  S2UR UR7, SR_CgaCtaId ;  /* 0x00000000000779c3 */ /* 0x008ee20000008800 */
[----:B------:R-:W-:Y:S01]  /*0f70*/  VOTEU.ALL UP0, P1 ;  /* 0x0000000000ff7886 */ /* 0x000fe20000800000 */
[----:B--2---:R-:W-:Y:S01]  /*0f80*/  UMOV UR4, 0x20 ;  /* 0x0000002000047882 */ /* 0x004fe20000000000 */
[----:B------:R-:W-:Y:S01]  /*0f90*/  NOP ;  /* 0x0000000000007918 */ /* 0x000fe20000000000 */
[----:B------:R-:W-:Y:S01]  /*0fa0*/  LOP3.LUT R0, R69, 0x1f, RZ, 0xc0, !PT ;  /* 0x0000001f45007812 */ /* 0x000fe200078ec0ff */
[----:B------:R-:W-:Y:S01]  /*0fb0*/  UISETP.NE.AND UP5, UPT, UR20, URZ, UPT ;  /* 0x000000ff1400728c */ /* 0x000fe2000bfa5270 */
[----:B------:R-:W-:Y:S01]  /*0fc0*/  @!UP0 UMOV UR6, 0x400 ;  /* 0x0000040000068882 */ /* 0x000fe20000000000 */
[----:B------:R-:W-:-:S04]  /*0fd0*/  @!UP0 UIADD3 UR4, UPT, UPT, -UR4, 0x100000, URZ ;  /* 0x0010000004048890 */ /* 0x000fc8000fffe1ff */
[----:B------:R-:W-:Y:S02]  /*0fe0*/  @!UP0 USHF.L.U32 UR5, UR4, 0xb, URZ ;  /* 0x0000000b04058899 */ /* 0x000fe400080006ff */
[----:B------:R-:W-:Y:S02]  /*0ff0*/  @!UP0 USHF.L.U32 UR4, UR4, 0x1, URZ ;  /* 0x0000000104048899 */ /* 0x000fe400080006ff */
[----:B---3--:R-:W-:Y:S01]  /*1000*/  @!UP0 ULEA UR6, UR7, UR6, 0x18 ;  /* 0x0000000607068291 */ /* 0x008fe2000f8ec0ff */
[----:B------:R-:W2:Y:S01]  /*1010*/  LDCU UR7, c[0x0][0x36c] ;  /* 0x00006d80ff0777ac */ /* 0x000ea20008000800 */
[----:B------:R-:W-:Y:S01]  /*1020*/  VOTEU.ALL UP0, P1 ;  /* 0x0000000000ff7886 */ /* 0x000fe20000800000 */
[----:B------:R-:W3:Y:S09]  /*1030*/  FENCE.VIEW.ASYNC.S ;  /* 0x00000000000073c6 */ /* 0x000ef20000000000 */
[----:B---3--:R3:W4:Y:S01]  /*1040*/  @!UP0 SYNCS.EXCH.64 URZ, [UR6+0x1c0], UR4 ;  /* 0x0001c00406ff85b2 */ /* 0x0087220008000100 */
[----:B--2---:R-:W-:-:S09]  /*1050*/  UISETP.EQ.U32.AND UP6, UPT, UR7, 0x1, UPT ;  /* 0x000000010700788c */ /* 0x004fd2000bfc2070 */
[----:B---3--:R-:W-:Y:S05]  /*1060*/  BRA.U !UP6, `(.L_x_16) ;  /* 0x000000010e087547 */ /* 0x008fea000b800000 */
[----:B-1--4-:R-:W-:Y:S01]  /*1070*/  UCGABAR_ARV ;  /* 0x00000000000079c7 */ /* 0x012fe20008000000 */
[----:B------:R-:W-:Y:S05]  /*1080*/  BRA `(.L_x_17) ;  /* 0x0000000000047947 */ /* 0x000fea0003800000 */
.L_x_16:
[----:B-1--4-:R-:W-:Y:S01]  /*1090*/  NOP ;  /* 0x0000000000007918 */ /* 0x012fe20000000000 */
.L_x_17:
[----:B------:R-:W1:Y:S01]  /*10a0*/  S2UR UR22, SR_CTAID.X ;  /* 0x00000000001679c3 */ /* 0x000e620000002500 */
[----:B------:R-:W-:-:S05]  /*10b0*/  CS2R.32 R65, SR_CgaSize ;  /* 0x0000000000417805 */ /* 0x000fca0000008a00 */
[----:B------:R-:W-:-:S05]  /*10c0*/  IMAD R65, R65, -0xa0, RZ ;  /* 0xffffff6041417824 */ /* 0x000fca00078e02ff */
[----:B------:R-:W-:-:S14]  /*10d0*/  R2UR UR5, R65 ;  /* 0x00000000410572ca */ /* 0x000fdc00000e0000 */
[----:B------:R-:W2:Y:S01]  /*10e0*/  LDCU UR5, c[0x0][UR5+0x2b0] ;  /* 0x00005600050577ac */ /* 0x000ea20008000800 */
[----:B------:R-:W-:-:S05]  /*10f0*/  CS2R.32 R65, SR_CgaSize ;  /* 0x0000000000417805 */ /* 0x000fca0000008a00 */
[----:B------:R-:W-:-:S05]  /*1100*/  IMAD R65, R65, -0xa0, RZ ;  /* 0xffffff6041417824 */ /* 0x000fca00078e02ff */
[----:B------:R-:W-:-:S14]  /*1110*/  R2UR UR4, R65 ;  /* 0x00000000410472ca */ /* 0x000fdc00000e0000 */
[----:B------:R-:W3:Y:S01]  /*1120*/  LDCU UR4, c[0x0][UR4+0x2b4] ;  /* 0x00005680040477ac */ /* 0x000ee20008000800 */
[----:B------:R-:W4:Y:S01]  /*1130*/  S2UR UR33, SR_CTAID.Y ;  /* 0x00000000002179c3 */ /* 0x000f220000002600 */
[----:B------:R-:W-:-:S05]  /*1140*/  CS2R.32 R65, SR_CgaSize ;  /* 0x0000000000417805 */ /* 0x000fca0000008a00 */
[----:B------:R-:W-:-:S05]  /*1150*/  IMAD R65, R65, -0xa0, RZ ;  /* 0xffffff6041417824 */ /* 0x000fca00078e02ff */
[----:B------:R-:W-:-:S14]  /*1160*/  R2UR UR7, R65 ;  /* 0x00000000410772ca */ /* 0x000fdc00000e0000 */
[----:B------:R-:W3:Y:S01]  /*1170*/  LDCU UR7, c[0x0][UR7+0x2a4] ;  /* 0x00005480070777ac */ /* 0x000ee20008000800 */
[----:B------:R-:W-:Y:S01]  /*1180*/  UISETP.GT.U32.AND UP0, UPT, UR46, 0xffff, UPT ;  /* 0x0000ffff2e00788c */ /* 0x000fe2000bf04070 */
[----:B------:R-:W-:-:S05]  /*1190*/  CS2R.32 R65, SR_CgaSize ;  /* 0x0000000000417805 */ /* 0x000fca0000008a00 */
[----:B------:R-:W-:-:S05]  /*11a0*/  IMAD R65, R65, -0xa0, RZ ;  /* 0xffffff6041417824 */ /* 0x000fca00078e02ff */
[----:B------:R-:W-:-:S14]  /*11b0*/  R2UR UR63, R65 ;  /* 0x00000000413f72ca */ /* 0x000fdc00000e0000 */
[----:B------:R-:W3:Y:S01]  /*11c0*/  LDCU UR63, c[0x0][UR63+0x2a0] ;  /* 0x000054003f3f77ac */ /* 0x000ee20008000800 */
[----:B------:R-:W3:Y:S01]  /*11d0*/  S2UR UR8, SR_CgaCtaId ;  /* 0x00000000000879c3 */ /* 0x000ee20000008800 */
[----:B------:R-:W3:Y:S01]  /*11e0*/  LDCU UR21, c[0x0][0xb24] ;  /* 0x00016480ff1577ac */ /* 0x000ee20008000800 */
[----:B------:R-:W3:Y:S01]  /*11f0*/  LDCU UR42, c[0x0][0xb24] ;  /* 0x00016480ff2a77ac */ /* 0x000ee20008000800 */
[----:B-1----:R-:W-:Y:S01]  /*1200*/  I2FP.F32.U32 R3, UR22 ;  /* 0x0000001600037c45 */ /* 0x002fe20008201000 */
[----:B------:R-:W1:Y:S04]  /*1210*/  LDCU UR26, c[0x0][0xb30] ;  /* 0x00016600ff1a77ac */ /* 0x000e680008000800 */
[----:B--2---:R-:W-:Y:S01]  /*1220*/  FMUL R3, R3, UR5 ;  /* 0x0000000503037c20 */ /* 0x004fe20008400000 */
[----:B------:R-:W-:Y:S01]  /*1230*/  USEL UR5, UR46, 0xffff, !UP0 ;  /* 0x0000ffff2e057887 */ /* 0x000fe2000c000000 */
[----:B----4-:R-:W-:-:S04]  /*1240*/  I2FP.F32.U32 R2, UR33 ;  /* 0x0000002100027c45 */ /* 0x010fc80008201000 */
[----:B------:R-:W2:Y:S01]  /*1250*/  F2I.U32.TRUNC.NTZ R3, R3 ;  /* 0x0000000300037305 */ /* 0x000ea2000020f000 */
[----:B------:R-:W-:Y:S01]  /*1260*/  ULOP3.LUT UR24, UR5, 0xffff, URZ, 0xc0, !UPT ;  /* 0x0000ffff05187892 */ /* 0x000fe2000f8ec0ff */
[----:B---3--:R-:W-:Y:S01]  /*1270*/  FMUL R2, R2, UR4 ;  /* 0x0000000402027c20 */ /* 0x008fe20008400000 */
[----:B------:R-:W-:-:S05]  /*1280*/  USHF.L.U32 UR28, UR8, 0x8, URZ ;  /* 0x00000008081c7899 */ /* 0x000fca00080006ff */
[----:B------:R-:W3:Y:S01]  /*1290*/  F2I.U32.TRUNC.NTZ R2, R2 ;  /* 0x0000000200027305 */ /* 0x000ee2000020f000 */
[----:B--2---:R-:W-:Y:S02]  /*12a0*/  R2UR UR4, R3 ;  /* 0x00000000030472ca */ /* 0x004fe400000e0000 */
[----:B------:R-:W-:Y:S02]  /*12b0*/  PRMT R3, RZ, 0x7610, R3 ;  /* 0x00007610ff037816 */ /* 0x000fe40000000003 */
[----:B---3--:R-:W-:Y:S02]  /*12c0*/  R2UR UR6, R2 ;  /* 0x00000000020672ca */ /* 0x008fe400000e0000 */
[----:B------:R-:W-:-:S07]  /*12d0*/  PRMT R2, RZ, 0x7610, R2 ;  /* 0x00007610ff027816 */ /* 0x000fce0000000002 */
[----:B------:R-:W-:-:S04]  /*12e0*/  UIADD3 UR5, UPT, UPT, -UR4, URZ, URZ ;  /* 0x000000ff04057290 */ /* 0x000fc8000fffe1ff */
[----:B------:R-:W-:Y:S02]  /*12f0*/  UIMAD UR63, UR63, UR5, UR22 ;  /* 0x000000053f3f72a4 */ /* 0x000fe4000f8e0216 */
[----:B------:R-:W-:-:S04]  /*1300*/  UIADD3 UR4, UPT, UPT, -UR6, URZ, URZ ;  /* 0x000000ff06047290 */ /* 0x000fc8000fffe1ff */
[----:B------:R-:W-:-:S06]  /*1310*/  UIMAD UR4, UR7, UR4, UR33 ;  /* 0x00000004070472a4 */ /* 0x000fcc000f8e0221 */
[----:B------:R-:W-:Y:S01]  /*1320*/  IMAD.U32 R65, RZ, RZ, UR4 ;  /* 0x00000004ff417e24 */ /* 0x000fe2000f8e00ff */
[----:B-1----:R-:W-:Y:S06]  /*1330*/  BRA.U UP5, `(.L_x_18) ;  /* 0x0000000105407547 */ /* 0x002fec000b800000 */
[----:B------:R-:W-:Y:S01]  /*1340*/  R2UR UR4, R65 ;  /* 0x00000000410472ca */ /* 0x000fe200000e0000 */
[----:B------:R-:W-:-:S12]  /*1350*/  ULOP3.LUT UR7, UR63, 0xfffffffe, URZ, 0xc0, !UPT ;  /* 0xfffffffe3f077892 */ /* 0x000fd8000f8ec0ff */
[----:B------:R-:W-:Y:S02]  /*1360*/  UISETP.NE.AND UP0, UPT, UR4, URZ, UPT ;  /* 0x000000ff0400728c */ /* 0x000fe4000bf05270 */
[----:B------:R-:W-:Y:S02]  /*1370*/  ULOP3.LUT UR4, UR63, 0x2, URZ, 0x3c, !UPT ;  /* 0x000000023f047892 */ /* 0x000fe4000f8e3cff */
[----:B------:R-:W-:Y:S02]  /*1380*/  UISETP.GT.U32.AND UP2, UPT, UR63, 0x1, UP0 ;  /* 0x000000013f00788c */ /* 0x000fe40008744070 */
[----:B------:R-:W-:Y:S02]  /*1390*/  UISETP.GT.U32.AND UP0, UPT, UR4, 0x1, UP0 ;  /* 0x000000010400788c */ /* 0x000fe40008704070 */
[----:B------:R-:W-:Y:S02]  /*13a0*/  USEL UR5, URZ, 0x2, UP2 ;  /* 0x00000002ff057887 */ /* 0x000fe40009000000 */
[----:B------:R-:W-:-:S02]  /*13b0*/  USEL UR6, URZ, 0x1, UP2 ;  /* 0x00000001ff067887 */ /* 0x000fc40009000000 */
[----:B------:R-:W-:Y:S02]  /*13c0*/  USEL UR4, URZ, 0x4, UP0 ;  /* 0x00000004ff047887 */ /* 0x000fe40008000000 */
[----:B------:R-:W-:Y:S02]  /*13d0*/  USEL UR8, URZ, 0x8, UP0 ;  /* 0x00000008ff087887 */ /* 0x000fe40008000000 */
[----:B------:R-:W-:-:S03]  /*13e0*/  UIADD3 UR4, UPT, UPT, UR4, UR5, UR6 ;  /* 0x0000000504047290 */ /* 0x000fc6000fffe006 */
[----:B------:R-:W-:Y:S01]  /*13f0*/  UMOV UR5, 0x3 ;  /* 0x0000000300057882 */ /* 0x000fe20000000000 */
[----:B------:R-:W-:Y:S02]  /*1400*/  UIADD3 UR4, UPT, UPT, UR4, UR8, URZ ;  /* 0x0000000804047290 */ /* 0x000fe4000fffe0ff */
[----:B------:R-:W-:-:S04]  /*1410*/  USHF.L.U32 UR5, UR5, UR7, URZ ;  /* 0x0000000705057299 */ /* 0x000fc800080006ff */
[----:B------:R-:W-:Y:S02]  /*1420*/  MOV R3, UR4 ;  /* 0x0000000400037c02 */ /* 0x000fe40008000f00 */
[----:B------:R-:W-:-:S07]  /*1430*/  IMAD.U32 R2, RZ, RZ, UR5 ;  /* 0x00000005ff027e24 */ /* 0x000fce000f8e00ff */
.L_x_18:
[----:B------:R-:W1:Y:S01]  /*1440*/  S2UR UR36, SR_CTAID.Z ;  /* 0x00000000002479c3 */ /* 0x000e620000002700 */
[----:B------:R-:W-:Y:S01]  /*1450*/  UISETP.GE.AND UP0, UPT, UR21, 0x1, UPT ;  /* 0x000000011500788c */ /* 0x000fe2000bf06270 */
[----:B------:R-:W-:Y:S01]  /*1460*/  UMOV UR27, 0x5 ;  /* 0x00000005001b7882 */ /* 0x000fe20000000000 */
[----:B------:R-:W-:-:S07]  /*1470*/  UMOV UR32, UR22 ;  /* 0x0000001600207c82 */ /* 0x000fce0008000000 */
[----:B------:R-:W-:Y:S05]  /*1480*/  BRA.U !UP0, `(.L_x_19) ;  /* 0x0000000108d47547 */ /* 0x000fea000b800000 */
[----:B------:R-:W2:Y:S01]  /*1490*/  LDCU.128 UR16, c[0x0][0xb10] ;  /* 0x00016200ff1077ac */ /* 0x000ea20008000c00 */
[----:B------:R-:W3:Y:S01]  /*14a0*/  LDCU UR13, c[0x0][0x370] ;  /* 0x00006e00ff0d77ac */ /* 0x000ee20008000800 */
[----:B------:R-:W4:Y:S01]  /*14b0*/  LDCU UR8, c[0x0][0x374] ;  /* 0x00006e80ff0877ac */ /* 0x000f220008000800 */
[----:B------:R-:W1:Y:S01]  /*14c0*/  LDCU UR23, c[0x0][0xb0c] ;  /* 0x00016180ff1777ac */ /* 0x000e620008000800 */
[----:B------:R-:W1:Y:S01]  /*14d0*/  LDCU UR25, c[0x0][0xb20] ;  /* 0x00016400ff1977ac */ /* 0x000e620008000800 */
[----:B--2---:R-:W-:Y:S01]  /*14e0*/  UIMAD.WIDE.U32 UR4, UR22, UR16, URZ ;  /* 0x00000010160472a5 */ /* 0x004fe2000f8e00ff */
[----:B------:R-:W2:Y:S01]  /*14f0*/  LDCU.64 UR14, c[0x0][0xb28] ;  /* 0x00016500ff0e77ac */ /* 0x000ea20008000a00 */
[----:B------:R-:W-:-:S05]  /*1500*/  UISETP.NE.AND UP3, UPT, UR18, 0x1, UPT ;  /* 0x000000011200788c */ /* 0x000fca000bf65270 */
[----:B------:R-:W-:Y:S01]  /*1510*/  UMOV UR4, UR5 ;  /* 0x0000000500047c82 */ /* 0x000fe20008000000 */
[----:B---3--:R-:W-:Y:S02]  /*1520*/  UIMAD.WIDE.U32 UR6, UR13, UR16, URZ ;  /* 0x000000100d0672a5 */ /* 0x008fe4000f8e00ff */
[----:B------:R-:W-:Y:S02]  /*1530*/  USHF.R.U32.HI UR9, URZ, UR17, UR4 ;  /* 0x00000011ff097299 */ /* 0x000fe40008011604 */
[----:B----4-:R-:W-:Y:S02]  /*1540*/  UIMAD.WIDE.U32 UR4, UR8, UR19, URZ ;  /* 0x00000013080472a5 */ /* 0x010fe4000f8e00ff */
[----:B-1----:R-:W-:Y:S01]  /*1550*/  UISETP.NE.AND UP0, UPT, UR23, 0x1, UPT ;  /* 0x000000011700788c */ /* 0x002fe2000bf05270 */
[----:B------:R-:W-:Y:S01]  /*1560*/  UMOV UR6, UR7 ;  /* 0x0000000700067c82 */ /* 0x000fe20008000000 */
[----:B------:R-:W-:-:S03]  /*1570*/  UISETP.NE.AND UP2, UPT, UR21, 0x1, UPT ;  /* 0x000000011500788c */ /* 0x000fc6000bf45270 */
[----:B------:R-:W-:Y:S01]  /*1580*/  UMOV UR4, UR5 ;  /* 0x0000000500047c82 */ /* 0x000fe20008000000 */
[----:B------:R-:W-:Y:S02]  /*1590*/  USEL UR12, UR22, UR9, !UP0 ;  /* 0x00000009160c7287 */ /* 0x000fe4000c000000 */
[----:B------:R-:W-:Y:S02]  /*15a0*/  @UP3 USHF.R.U32.HI UR8, URZ, UR25, UR4 ;  /* 0x00000019ff083299 */ /* 0x000fe40008011604 */
[----:B------:R-:W-:Y:S02]  /*15b0*/  UIADD3 UR32, UPT, UPT, -UR12, URZ, URZ ;  /* 0x000000ff0c207290 */ /* 0x000fe4000fffe1ff */
[----:B------:R-:W-:Y:S02]  /*15c0*/  @UP0 USHF.R.U32.HI UR13, URZ, UR17, UR6 ;  /* 0x00000011ff0d0299 */ /* 0x000fe40008011606 */
[----:B------:R-:W-:Y:S02]  /*15d0*/  UIMAD.WIDE.U32 UR6, UR33, UR19, URZ ;  /* 0x00000013210672a5 */ /* 0x000fe4000f8e00ff */
[----:B--2---:R-:W-:-:S02]  /*15e0*/  UIMAD.WIDE.U32 UR4, UR8, UR14, URZ ;  /* 0x0000000e080472a5 */ /* 0x004fc4000f8e00ff */
[----:B------:R-:W-:Y:S02]  /*15f0*/  UIMAD.WIDE.U32 UR10, UR13, UR14, URZ ;  /* 0x0000000e0d0a72a5 */ /* 0x000fe4000f8e00ff */
[----:B------:R-:W-:Y:S01]  /*1600*/  UIMAD UR32, UR23, UR32, UR22 ;  /* 0x00000020172072a4 */ /* 0x000fe2000f8e0216 */
[----:B------:R-:W-:Y:S02]  /*1610*/  UMOV UR6, UR7 ;  /* 0x0000000700067c82 */ /* 0x000fe40008000000 */
[----:B------:R-:W-:Y:S01]  /*1620*/  UMOV UR4, UR5 ;  /* 0x0000000500047c82 */ /* 0x000fe20008000000 */
[----:B------:R-:W-:Y:S02]  /*1630*/  USHF.R.U32.HI UR6, URZ, UR25, UR6 ;  /* 0x00000019ff067299 */ /* 0x000fe40008011606 */
[----:B------:R-:W-:Y:S01]  /*1640*/  @UP2 USHF.R.U32.HI UR8, URZ, UR15, UR4 ;  /* 0x0000000fff082299 */ /* 0x000fe20008011604 */
[----:B------:R-:W-:Y:S01]  /*1650*/  UMOV UR5, UR11 ;  /* 0x0000000b00057c82 */ /* 0x000fe20008000000 */
[----:B------:R-:W-:-:S02]  /*1660*/  USEL UR4, UR33, UR6, !UP3 ;  /* 0x0000000621047287 */ /* 0x000fc4000d800000 */
[----:B------:R-:W-:Y:S02]  /*1670*/  @UP2 USHF.R.U32.HI UR13, URZ, UR15, UR5 ;  /* 0x0000000fff0d2299 */ /* 0x000fe40008011605 */
[----:B------:R-:W-:Y:S02]  /*1680*/  UIMAD UR5, UR8, UR21, URZ ;  /* 0x00000015080572a4 */ /* 0x000fe4000f8e02ff */
[----:B------:R-:W-:Y:S02]  /*1690*/  UIMAD UR8, UR13, UR21, URZ ;  /* 0x000000150d0872a4 */ /* 0x000fe4000f8e02ff */
[----:B------:R-:W-:Y:S02]  /*16a0*/  UISETP.GE.AND UP0, UPT, UR4, UR5, UPT ;  /* 0x000000050400728c */ /* 0x000fe4000bf06270 */
[----:B------:R-:W-:Y:S02]  /*16b0*/  UIMAD.WIDE.U32 UR6, UR4, UR14, URZ ;  /* 0x0000000e040672a5 */ /* 0x000fe4000f8e00ff */
[----:B------:R-:W-:-:S02]  /*16c0*/  UISETP.GE.OR UP0, UPT, UR12, UR8, UP0 ;  /* 0x000000080c00728c */ /* 0x000fc40008706670 */
[----:B------:R-:W-:-:S03]  /*16d0*/  UIMAD.WIDE.U32 UR8, UR12, UR14, URZ ;  /* 0x0000000e0c0872a5 */ /* 0x000fc6000f8e00ff */
[----:B------:R-:W-:Y:S01]  /*16e0*/  UMOV UR6, UR7 ;  /* 0x0000000700067c82 */ /* 0x000fe20008000000 */
[----:B------:R-:W-:Y:S02]  /*16f0*/  UIADD3 UR7, UPT, UPT, -UR4, URZ, URZ ;  /* 0x000000ff04077290 */ /* 0x000fe4000fffe1ff */
[----:B------:R-:W-:Y:S02]  /*1700*/  USHF.R.U32.HI UR6, URZ, UR15, UR6 ;  /* 0x0000000fff067299 */ /* 0x000fe40008011606 */
[----:B------:R-:W-:Y:S02]  /*1710*/  UIMAD UR33, UR18, UR7, UR33 ;  /* 0x00000007122172a4 */ /* 0x000fe4000f8e0221 */
[----:B------:R-:W-:Y:S01]  /*1720*/  USEL UR6, UR4, UR6, !UP2 ;  /* 0x0000000604067287 */ /* 0x000fe2000d000000 */
[----:B------:R-:W-:Y:S02]  /*1730*/  @!UP0 UMOV UR5, UR9 ;  /* 0x0000000900058c82 */ /* 0x000fe40008000000 */
[----:B------:R-:W-:-:S02]  /*1740*/  @!UP0 USHF.R.U32.HI UR5, URZ, UR15, UR5 ;  /* 0x0000000fff058299 */ /* 0x000fc40008011605 */
[----:B------:R-:W-:Y:S02]  /*1750*/  UIADD3 UR7, UPT, UPT, -UR6, URZ, URZ ;  /* 0x000000ff06077290 */ /* 0x000fe4000fffe1ff */
[----:B------:R-:W-:Y:S02]  /*1760*/  @!UP0 USEL UR5, UR12, UR5, !UP2 ;  /* 0x000000050c058287 */ /* 0x000fe4000d000000 */
[----:B------:R-:W-:Y:S02]  /*1770*/  UIMAD UR7, UR21, UR7, UR4 ;  /* 0x00000007150772a4 */ /* 0x000fe4000f8e0204 */
[----:B------:R-:W-:Y:S02]  /*1780*/  @!UP0 UIADD3 UR6, UPT, UPT, UR6, -UR5, URZ ;  /* 0x8000000506068290 */ /* 0x000fe4000fffe0ff */
[----:B------:R-:W-:Y:S02]  /*1790*/  @!UP0 UIMAD UR7, UR7, UR13, UR5 ;  /* 0x0000000d070782a4 */ /* 0x000fe4000f8e0205 */
[----:B------:R-:W-:-:S04]  /*17a0*/  @!UP0 UIMAD UR4, UR6, UR21, UR12 ;  /* 0x00000015060482a4 */ /* 0x000fc8000f8e020c */
[----:B------:R-:W-:Y:S01]  /*17b0*/  UIMAD UR33, UR4, UR18, UR33 ;  /* 0x00000012042172a4 */ /* 0x000fe2000f8e0221 */
[----:B------:R-:W-:Y:S02]  /*17c0*/  @!UP0 UMOV UR12, UR7 ;  /* 0x00000007000c8c82 */ /* 0x000fe40008000000 */
[----:B------:R-:W-:-:S12]  /*17d0*/  UIMAD UR32, UR12, UR23, UR32 ;  /* 0x000000170c2072a4 */ /* 0x000fd8000f8e0220 */
.L_x_19:
[----:B------:R-:W-:Y:S02]  /*17e0*/  UISETP.NE.AND UP2, UPT, UR26, 0x1, UPT ;  /* 0x000000011a00788c */ /* 0x000fe4000bf45270 */
[----:B------:R-:W-:Y:S02]  /*17f0*/  UISETP.NE.AND UP0, UPT, UR20, 0x2, UPT ;  /* 0x000000021400788c */ /* 0x000fe4000bf05270 */
[----:B------:R-:W-:Y:S02]  /*1800*/  ULOP3.LUT UR28, UR28, 0x200, URZ, 0xc0, !UPT ;  /* 0x000002001c1c7892 */ /* 0x000fe4000f8ec0ff */
[----:B------:R-:W-:-:S03]  /*1810*/  USHF.L.U32 UR24, UR27, UR24, URZ ;  /* 0x000000181b187299 */ /* 0x000fc600080006ff */
[----:B------:R-:W-:Y:S09]  /*1820*/  BRA.U UP2, `(.L_x_20) ;  /* 0x0000000102407547 */ /* 0x000ff2000b800000 */
[----:B------:R-:W2:Y:S01]  /*1830*/  LDCU.128 UR8, c[0x0][0xb10] ;  /* 0x00016200ff0877ac */ /* 0x000ea20008000c00 */
[----:B------:R-:W3:Y:S01]  /*1840*/  LDCU UR12, c[0x0][0xb0c] ;  /* 0x00016180ff0c77ac */ /* 0x000ee20008000800 */
[----:B------:R-:W4:Y:S01]  /*1850*/  LDCU UR13, c[0x0][0xb20] ;  /* 0x00016400ff0d77ac */ /* 0x000f220008000800 */
[----:B--2---:R-:W-:Y:S02]  /*1860*/  UIMAD.WIDE.U32 UR4, UR32, UR8, URZ ;  /* 0x00000008200472a5 */ /* 0x004fe4000f8e00ff */
[----:B------:R-:W-:Y:S02]  /*1870*/  UIMAD.WIDE.U32 UR6, UR33, UR11, URZ ;  /* 0x0000000b210672a5 */ /* 0x000fe4000f8e00ff */
[----:B---3--:R-:W-:Y:S02]  /*1880*/  UISETP.NE.AND UP2, UPT, UR12, 0x1, UPT ;  /* 0x000000010c00788c */ /* 0x008fe4000bf45270 */
[----:B------:R-:W-:-:S03]  /*1890*/  USHF.R.U32.HI UR5, URZ, UR9, UR5 ;  /* 0x00000009ff057299 */ /* 0x000fc60008011605 */
[----:B------:R-:W-:Y:S01]  /*18a0*/  UMOV UR4, UR7 ;  /* 0x0000000700047c82 */ /* 0x000fe20008000000 */
[----:B------:R-:W-:Y:S02]  /*18b0*/  USEL UR5, UR32, UR5, !UP2 ;  /* 0x0000000520057287 */ /* 0x000fe4000d000000 */
[----:B------:R-:W-:Y:S02]  /*18c0*/  UISETP.NE.AND UP2, UPT, UR10, 0x1, UPT ;  /* 0x000000010a00788c */ /* 0x000fe4000bf45270 */
[----:B----4-:R-:W-:-:S04]  /*18d0*/  USHF.R.U32.HI UR4, URZ, UR13, UR4 ;  /* 0x0000000dff047299 */ /* 0x010fc80008011604 */
[----:B------:R-:W-:-:S04]  /*18e0*/  USEL UR4, UR33, UR4, !UP2 ;  /* 0x0000000421047287 */ /* 0x000fc8000d000000 */
[----:B------:R-:W-:Y:S02]  /*18f0*/  UIADD3 UR6, UPT, UPT, -UR4, UR5, URZ ;  /* 0x0000000504067290 */ /* 0x000fe4000fffe1ff */
[----:B------:R-:W-:Y:S02]  /*1900*/  UIADD3 UR4, UPT, UPT, UR4, -UR5, URZ ;  /* 0x8000000504047290 */ /* 0x000fe4000fffe0ff */
[----:B------:R-:W-:Y:S02]  /*1910*/  UIMAD UR33, UR6, UR10, UR33 ;  /* 0x0000000a062172a4 */ /* 0x000fe4000f8e0221 */
[----:B------:R-:W-:-:S12]  /*1920*/  UIMAD UR32, UR4, UR12, UR32 ;  /* 0x0000000c042072a4 */ /* 0x000fd8000f8e0220 */
.L_x_20:
[----:B------:R-:W-:Y:S05]  /*1930*/  BRA.U !UP6, `(.L_x_21) ;  /* 0x000000010e0c7547 */ /* 0x000fea000b800000 */
[----:B------:R-:W-:Y:S01]  /*1940*/  UCGABAR_WAIT ;  /* 0x0000000000007dc7 */ /* 0x000fe20008000000 */
[----:B------:R-:W-:Y:S01]  /*1950*/  CCTL.IVALL ;  /* 0x00000000ff00798f */ /* 0x000fe20002000000 */
[----:B------:R-:W-:Y:S05]  /*1960*/  BRA `(.L_x_22) ;  /* 0x0000000000047947 */ /* 0x000fea0003800000 */
.L_x_21:
[----:B------:R-:W-:Y:S06]  /*1970*/  BAR.SYNC.DEFER_BLOCKING 0x0 ;  /* 0x0000000000007b1d */ /* 0x000fec0000010000 */
.L_x_22:
[----:B------:R-:W-:Y:S05]  /*1980*/  BRA.U UP0, `(.L_x_23) ;  /* 0x0000001900987547 */ /* 0x000fea000b800000 */
[----:B------:R-:W2:Y:S01]  /*1990*/  LDCU UR6, c[0x0][0x38c] ;  /* 0x00007180ff0677ac */ /* 0x000ea20008000800 */
[----:B------:R-:W3:Y:S01]  /*19a0*/  S2UR UR8, SR_CgaCtaId ;  /* 0x00000000000879c3 */ /* 0x000ee20000008800 */
[----:B------:R-:W-:Y:S01]  /*19b0*/  PLOP3.LUT P1, PT, PT, PT, UP4, 0x80, 0x8 ;  /* 0x000000000008781c */ /* 0x000fe20003f2f048 */
[----:B------:R-:W-:Y:S01]  /*19c0*/  IMAD.MOV.U32 R12, RZ, RZ, 0x1 ;  /* 0x00000001ff0c7424 */ /* 0x000fe200078e00ff */
[----:B------:R-:W-:Y:S01]  /*19d0*/  UMOV UR13, 0x400 ;  /* 0x00000400000d7882 */ /* 0x000fe20000000000 */
[----:B------:R-:W-:Y:S01]  /*19e0*/  USHF.L.U32 UR7, UR22, 0x5, URZ ;  /* 0x0000000516077899 */ /* 0x000fe200080006ff */
[----:B------:R-:W-:Y:S01]  /*19f0*/  ISETP.NE.AND P2, PT, R0, RZ, P3 ;  /* 0x000000ff0000720c */ /* 0x000fe20001f45270 */
[----:B------:R-:W-:Y:S01]  /*1a00*/  UISETP.NE.AND UP1, UPT, UR20, URZ, UPT ;  /* 0x000000ff1400728c */ /* 0x000fe2000bf25270 */
[----:B------:R-:W-:Y:S02]  /*1a10*/  PLOP3.LUT P1, PT, P1, PT, PT, 0x8, 0x80 ;  /* 0x000000000080781c */ /* 0x000fe40000f2e170 */
[----:B------:R-:W-:Y:S01]  /*1a20*/  CS2R R10, SRZ ;  /* 0x00000000000a7805 */ /* 0x000fe2000001ff00 */
[----:B------:R-:W-:Y:S01]  /*1a30*/  IMAD.MOV.U32 R9, RZ, RZ, RZ ;  /* 0x000000ffff097224 */ /* 0x000fe200078e00ff */
[----:B------:R-:W4:Y:S01]  /*1a40*/  LDCU UR39, c[0x0][0x370] ;  /* 0x00006e00ff2777ac */ /* 0x000f220008000800 */
[----:B------:R-:W-:Y:S01]  /*1a50*/  IMAD.MOV.U32 R8, RZ, RZ, 0x1 ;  /* 0x00000001ff087424 */ /* 0x000fe200078e00ff */
[----:B------:R-:W-:Y:S01]  /*1a60*/  USEL UR21, UR43, 0x2, UP1 ;  /* 0x000000022b157887 */ /* 0x000fe20008800000 */
[----:B------:R-:W1:Y:S01]  /*1a70*/  LDCU.64 UR26, c[0x0][0x348] ;  /* 0x00006900ff1a77ac */ /* 0x000e620008000a00 */
[----:B--2---:R-:W-:-:S02]  /*1a80*/  UIADD3 UR5, UPT, UPT, UR6, 0x1f, URZ ;  /* 0x0000001f06057890 */ /* 0x004fc4000fffe0ff */
[----:B------:R-:W-:Y:S02]  /*1a90*/  UIADD3 UR46, UPT, UPT, UR6, 0x3e, URZ ;  /* 0x0000003e062e7890 */ /* 0x000fe4000fffe0ff */
[----:B------:R-:W-:Y:S02]  /*1aa0*/  USHF.R.S32.HI UR4, URZ, 0x1f, UR5 ;  /* 0x0000001fff047899 */ /* 0x000fe40008011405 */
[----:B---3--:R-:W-:Y:S02]  /*1ab0*/  ULEA UR13, UR8, UR13, 0x18 ;  /* 0x0000000d080d7291 */ /* 0x008fe4000f8ec0ff */
[----:B------:R-:W-:Y:S02]  /*1ac0*/  ULEA.HI UR4, UR4, UR5, URZ, 0x5 ;  /* 0x0000000504047291 */ /* 0x000fe4000f8f28ff */
[----:B------:R-:W-:Y:S02]  /*1ad0*/  UIADD3 UR5, UPT, UPT, UR6, -0x1, URZ ;  /* 0xffffffff06057890 */ /* 0x000fe4000fffe0ff */
[----:B------:R-:W-:-:S02]  /*1ae0*/  USHF.R.S32.HI UR41, URZ, 0x5, UR4 ;  /* 0x00000005ff297899 */ /* 0x000fc40008011404 */
[----:B------:R-:W-:Y:S02]  /*1af0*/  UISETP.GE.U32.AND UP2, UPT, UR5, -0x3f, UPT ;  /* 0xffffffc10500788c */ /* 0x000fe4000bf46070 */
[----:B------:R-:W-:Y:S02]  /*1b00*/  UISETP.LT.U32.AND UP0, UPT, UR41, 0x10, UPT ;  /* 0x000000102900788c */ /* 0x000fe4000bf01070 */
[----:B------:R-:W-:Y:S02]  /*1b10*/  ULOP3.LUT UR5, UR7, 0x20, URZ, 0xc0, !UPT ;  /* 0x0000002007057892 */ /* 0x000fe4000f8ec0ff */
[----:B------:R-:W-:Y:S02]  /*1b20*/  USEL UR40, UR41, 0x10, UP0 ;  /* 0x0000001029287887 */ /* 0x000fe40008000000 */
[----:B------:R-:W-:Y:S02]  /*1b30*/  ULEA UR30, UR28, UR13, 0x2 ;  /* 0x0000000d1c1e7291 */ /* 0x000fe4000f8e10ff */
[----:B------:R-:W-:-:S02]  /*1b40*/  UIADD3 UR4, UPT, UPT, UR40, -0x1, URZ ;  /* 0xffffffff28047890 */ /* 0x000fc4000fffe0ff */
[----:B------:R-:W-:Y:S02]  /*1b50*/  @UP2 UIADD3 UR4, UPT, UPT, UR40, URZ, URZ ;  /* 0x000000ff28042290 */ /* 0x000fe4000fffe0ff */
[----:B------:R-:W-:Y:S01]  /*1b60*/  USHF.L.U32 UR47, UR22, 0x6, URZ ;  /* 0x00000006162f7899 */ /* 0x000fe200080006ff */
[----:B------:R-:W2:Y:S01]  /*1b70*/  LDCU UR38, c[0x0][0x374] ;  /* 0x00006e80ff2677ac */ /* 0x000ea20008000800 */
[----:B------:R-:W-:Y:S02]  /*1b80*/  ULEA.HI UR45, UR28, UR5, URZ, 0x1b ;  /* 0x000000051c2d7291 */ /* 0x000fe4000f8fd8ff */
[----:B------:R-:W-:Y:S02]  /*1b90*/  UIADD3 UR30, UPT, UPT, UR30, 0x26400, URZ ;  /* 0x000264001e1e7890 */ /* 0x000fe4000fffe0ff */
[----:B------:R-:W-:Y:S02]  /*1ba0*/  UIADD3 UR44, UPT, UPT, UR41, -UR40, URZ ;  /* 0x80000028292c7290 */ /* 0x000fe4000fffe0ff */
[----:B------:R-:W-:-:S02]  /*1bb0*/  UIADD3 UR29, UPT, UPT, UR4, 0x1, URZ ;  /* 0x00000001041d7890 */ /* 0x000fc4000fffe0ff */
[----:B------:R-:W-:Y:S01]  /*1bc0*/  UIADD3 UR43, UPT, UPT, -UR4, URZ, URZ ;  /* 0x000000ff042b7290 */ /* 0x000fe2000fffe1ff */
[----:B-1--4-:R-:W-:-:S11]  /*1bd0*/  UMOV UR6, URZ ;  /* 0x000000ff00067c82 */ /* 0x012fd60008000000 */
.L_x_43:
[----:B-1----:R-:W1:Y:S02]  /*1be0*/  S2UR UR4, SR_CgaCtaId ;  /* 0x00000000000479c3 */ /* 0x002e640000008800 */
[----:B-1----:R-:W-:-:S09]  /*1bf0*/  UISETP.NE.AND UP0, UPT, UR4, URZ, UPT ;  /* 0x000000ff0400728c */ /* 0x002fd2000bf05270 */
[----:B------:R-:W-:Y:S05]  /*1c00*/  BRA.U UP0, `(.L_x_24) ;  /* 0x0000000100287547 */ /* 0x000fea000b800000 */
[----:B------:R-:W-:Y:S02]  /*1c10*/  LEA R0, R9, UR13, 0x3 ;  /* 0x0000000d09007c11 */ /* 0x000fe4000f8e18ff */
[----:B------:R-:W-:-:S04]  /*1c20*/  SHF.L.U32 R3, R8, 0x1f, RZ ;  /* 0x0000001f08037819 */ /* 0x000fc800000006ff */
[----:B------:R-:W1:Y:S02]  /*1c30*/  SYNCS.PHASECHK.TRANS64.TRYWAIT P0, [R0+URZ+0x1b0], R3 ;  /* 0x0001b003000075a7 */ /* 0x000e6400080011ff */
[----:B-1----:R-:W-:Y:S05]  /*1c40*/  @!P0 BRA `(.L_x_25) ;  /* 0x0000006400e88947 */ /* 0x002fea0003800000 */
.L_x_146:
[----:B------:R3:W-:Y:S01]  /*1c50*/  SYNCS.ARRIVE.TRANS64.A1T0 RZ, [R0+URZ+0x1a0], RZ ;  /* 0x0001a0ff00ff79a7 */ /* 0x0007e200081000ff */
[----:B------:R-:W-:-:S05]  /*1c60*/  VIADD R9, R9, 0x1 ;  /* 0x0000000109097836 */ /* 0x000fca0000000000 */
[----:B------:R-:W-:-:S04]  /*1c70*/  ISETP.NE.AND P0, PT, R9, 0x2, PT ;  /* 0x000000020900780c */ /* 0x000fc80003f05270 */
[----:B-1----:R-:W-:Y:S02]  /*1c80*/  SEL R3, RZ, 0x1, P0 ;  /* 0x00000001ff037807 */ /* 0x002fe40000000000 */
[----:B------:R-:W-:Y:S02]  /*1c90*/  SEL R9, R9, RZ, P0 ;  /* 0x000000ff09097207 */ /* 0x000fe40000000000 */
[----:B------:R-:W-:-:S07]  /*1ca0*/  LOP3.LUT R8, R8, R3, RZ, 0x3c, !PT ;  /* 0x0000000308087212 */ /* 0x000fce00078e3cff */
.L_x_24:
[----:B------:R-:W-:Y:S01]  /*1cb0*/  ULEA UR4, UR6, UR13, 0x3 ;  /* 0x0000000d06047291 */ /* 0x000fe2000f8e18ff */
[----:B---3--:R-:W-:Y:S01]  /*1cc0*/  SHF.L.U32 R0, R12, 0x1f, RZ ;  /* 0x0000001f0c007819 */ /* 0x008fe200000006ff */
[----:B------:R-:W-:Y:S02]  /*1cd0*/  UISETP.GE.U32.AND UP0, UPT, UR46, 0x3f, UPT ;  /* 0x0000003f2e00788c */ /* 0x000fe4000bf06070 */
[----:B------:R-:W-:Y:S01]  /*1ce0*/  ULEA UR19, UR33, UR45, 0x6 ;  /* 0x0000002d21137291 */ /* 0x000fe2000f8e30ff */
[----:B------:R-:W-:-:S04]  /*1cf0*/  UMOV UR7, URZ ;  /* 0x000000ff00077c82 */ /* 0x000fc80008000000 */
[----:B------:R1:W3:Y:S01]  /*1d00*/  SYNCS.PHASECHK.TRANS64.TRYWAIT P0, [UR4+0x80], R0 ;  /* 0x00008000ff0075a7 */ /* 0x0002e20008001104 */
[----:B------:R-:W-:-:S04]  /*1d10*/  ULEA.HI UR4, UR32, UR32, URZ, 0x1 ;  /* 0x0000002020047291 */ /* 0x000fc8000f8f08ff */
[----:B------:R-:W-:-:S04]  /*1d20*/  USHF.L.U32 UR4, UR4, 0x6, URZ ;  /* 0x0000000604047899 */ /* 0x000fc800080006ff */
[----:B------:R-:W-:-:S04]  /*1d30*/  ULOP3.LUT UR35, UR4, 0xffffff80, URZ, 0xc0, !UPT ;  /* 0xffffff8004237892 */ /* 0x000fc8000f8ec0ff */
[----:B------:R-:W-:Y:S01]  /*1d40*/  ULOP3.LUT UR35, UR35, 0x40, UR47, 0xf8, !UPT ;  /* 0x0000004023237892 */ /* 0x000fe2000f8ef82f */
[----:B------:R-:W-:Y:S11]  /*1d50*/  BRA.U !UP0, `(.L_x_26) ;  /* 0x0000000108c87547 */ /* 0x000ff6000b800000 */
[----:B------:R-:W-:Y:S01]  /*1d60*/  UMOV UR10, UR43 ;  /* 0x0000002b000a7c82 */ /* 0x000fe20008000000 */
[----:B------:R-:W-:Y:S01]  /*1d70*/  UMOV UR4, UR6 ;  /* 0x0000000600047c82 */ /* 0x000fe20008000000 */
[----:B------:R-:W-:-:S05]  /*1d80*/  UMOV UR34, URZ ;  /* 0x000000ff00227c82 */ /* 0x000fca0008000000 */
.L_x_32:
[----:B------:R-:W-:Y:S01]  /*1d90*/  ULEA UR33, UR4, UR13, 0x3 ;  /* 0x0000000d04217291 */ /* 0x000fe2000f8e18ff */
[----:B------:R-:W-:Y:S01]  /*1da0*/  @P3 MOV R2, 0x6000 ;  /* 0x0000600000023802 */ /* 0x000fe20000000f00 */
[----:B-1-3--:R-:W-:Y:S10]  /*1db0*/  @P0 BRA `(.L_x_27) ;  /* 0x00000000000c0947 */ /* 0x00aff40003800000 */
[----:B------:R-:W-:-:S04]  /*1dc0*/  SHF.L.U32 R3, R12, 0x1f, RZ ;  /* 0x0000001f0c037819 */ /* 0x000fc800000006ff */
[----:B------:R-:W3:Y:S02]  /*1dd0*/  SYNCS.PHASECHK.TRANS64.TRYWAIT P0, [UR33+0x80], R3 ;  /* 0x00008003ff0075a7 */ /* 0x000ee40008001121 */
[----:B---3--:R-:W-:Y:S05]  /*1de0*/  @!P0 BRA `(.L_x_28) ;  /* 0x0000006400948947 */ /* 0x008fea0003800000 */
.L_x_27:
[----:B------:R3:W-:Y:S01]  /*1df0*/  @P3 SYNCS.ARRIVE.TRANS64 RZ, [UR33], R2 ;  /* 0x00000002ffff39a7 */ /* 0x0007e20008000021 */
[----:B------:R-:W-:Y:S02]  /*1e00*/  ULOP3.LUT UR5, UR21, 0x2, URZ, 0xfc, !UPT ;  /* 0x0000000215057892 */ /* 0x000fe4000f8efcff */
[----:B------:R-:W-:Y:S02]  /*1e10*/  UIADD3 UR10, UPT, UPT, UR10, 0x1, URZ ;  /* 0x000000010a0a7890 */ /* 0x000fe4000fffe0ff */
[----:B------:R-:W-:Y:S02]  /*1e20*/  UISETP.NE.AND UP0, UPT, UR5, 0x2, UPT ;  /* 0x000000020500788c */ /* 0x000fe4000bf05270 */
[----:B------:R-:W-:-:S07]  /*1e30*/  UISETP.NE.AND UP2, UPT, UR10, 0x1, UPT ;  /* 0x000000010a00788c */ /* 0x000fce000bf45270 */
[----:B------:R-:W-:Y:S05]  /*1e40*/  BRA.U UP0, `(.L_x_29) ;  /* 0x0000000100047547 */ /* 0x000fea000b800000 */
[----:B--2---:R-:W-:Y:S05]  /*1e50*/  BPT.TRAP 0x1 ;  /* 0x000000040000795c */ /* 0x004fea0000300000 */
.L_x_29:
[----:B------:R-:W-:Y:S04]  /*1e60*/  BSSY.RECONVERGENT B0, `(.L_x_30) ;  /* 0x0000003000007945 */ /* 0x000fe80003800200 */
[----:B------:R-:W-:Y:S05]  /*1e70*/  @!P2 BRA `(.L_x_31) ;  /* 0x000000000004a947 */ /* 0x000fea0003800000 */
[----:B--2---:R-:W-:Y:S05]  /*1e80*/  BPT.TRAP 0x1 ;  /* 0x000000040000795c */ /* 0x004fea0000300000 */
.L_x_31:
[----:B--2---:R-:W-:Y:S05]  /*1e90*/  BSYNC.RECONVERGENT B0 ;  /* 0x0000000000007941 */ /* 0x004fea0003800200 */
.L_x_30:
[----:B------:R-:W-:Y:S02]  /*1ea0*/  UIADD3 UR5, UPT, UPT, UR4, 0x1, URZ ;  /* 0x0000000104057890 */ /* 0x000fe4000fffe0ff */
[----:B------:R-:W-:Y:S02]  /*1eb0*/  ULEA UR32, UR4, UR13, 0xd ;  /* 0x0000000d04207291 */ /* 0x000fe4000f8e68ff */
[----:B------:R-:W-:Y:S02]  /*1ec0*/  UISETP.NE.AND UP0, UPT, UR5, 0x10, UPT ;  /* 0x000000100500788c */ /* 0x000fe4000bf05270 */
[----:B------:R-:W-:Y:S02]  /*1ed0*/  UIADD3 UR8, UP1, UPT, UR26, 0x80, URZ ;  /* 0x000000801a087890 */ /* 0x000fe4000ff3e0ff */
[----:B------:R-:W-:Y:S02]  /*1ee0*/  USEL UR7, URZ, 0x1, UP0 ;  /* 0x00000001ff077887 */ /* 0x000fe40008000000 */
[----:B------:R-:W-:-:S02]  /*1ef0*/  USEL UR6, UR5, URZ, UP0 ;  /* 0x000000ff05067287 */ /* 0x000fc40008000000 */
[----:B------:R-:W-:Y:S02]  /*1f00*/  ULOP3.LUT UR33, UR33, 0xfefffff8, URZ, 0xc0, !UPT ;  /* 0xfefffff821217892 */ /* 0x000fe4000f8ec0ff */
[----:B------:R-:W-:Y:S01]  /*1f10*/  ULEA UR5, UR6, UR13, 0x3 ;  /* 0x0000000d06057291 */ /* 0x000fe2000f8e18ff */
[----:B------:R-:W-:Y:S01]  /*1f20*/  LOP3.LUT R12, R12, UR7, RZ, 0x3c, !PT ;  /* 0x000000070c0c7c12 */ /* 0x000fe2000f8e3cff */
[----:B------:R-:W-:Y:S02]  /*1f30*/  UIADD3.X UR9, UPT, UPT, URZ, UR27, URZ, UP1, !UPT ;  /* 0x0000001bff097290 */ /* 0x000fe40008ffe4ff */
[----:B------:R-:W-:Y:S01]  /*1f40*/  UIADD3 UR32, UPT, UPT, UR32, 0x6400, URZ ;  /* 0x0000640020207890 */ /* 0x000fe2000fffe0ff */
[----:B-1----:R-:W-:Y:S01]  /*1f50*/  SHF.L.U32 R0, R12, 0x1f, RZ ;  /* 0x0000001f0c007819 */ /* 0x002fe200000006ff */
[----:B------:R-:W-:Y:S01]  /*1f60*/  UPRMT UR7, URZ, 0x5410, UR24 ;  /* 0x00005410ff077896 */ /* 0x000fe20008000018 */
[----:B------:R-:W-:Y:S02]  /*1f70*/  UMOV UR14, 0x0 ;  /* 0x00000000000e7882 */ /* 0x000fe40000000000 */
[----:B------:R4:W1:Y:S01]  /*1f80*/  SYNCS.PHASECHK.TRANS64.TRYWAIT P0, [UR5+0x80], R0 ;  /* 0x00008000ff0075a7 */ /* 0x0008620008001105 */
[----:B------:R-:W-:-:S02]  /*1f90*/  ULEA UR5, UR4, UR28, 0xa ;  /* 0x0000001c04057291 */ /* 0x000fc4000f8e50ff */
[----:B------:R-:W-:Y:S02]  /*1fa0*/  UIADD3 UR4, UP0, UPT, UR26, 0x180, URZ ;  /* 0x000001801a047890 */ /* 0x000fe4000ff1e0ff */
[----:B------:R-:W-:Y:S01]  /*1fb0*/  ULEA UR5, UR5, UR13, 0x2 ;  /* 0x0000000d05057291 */ /* 0x000fe2000f8e10ff */
[----:B------:R-:W-:Y:S01]  /*1fc0*/  UMOV UR15, 0x10000000 ;  /* 0x10000000000f7882 */ /* 0x000fe20000000000 */
[----:B------:R-:W-:Y:S02]  /*1fd0*/  UMOV UR18, UR34 ;  /* 0x0000002200127c82 */ /* 0x000fe40008000000 */
[----:B------:R-:W-:Y:S01]  /*1fe0*/  UIADD3 UR16, UPT, UPT, UR5, 0x26400, URZ ;  /* 0x0002640005107890 */ /* 0x000fe2000fffe0ff */
[----:B------:R2:W-:Y:S01]  /*1ff0*/  UTMALDG.3D.2CTA [UR32], [UR8], desc[UR14] ;  /* 0x00000e20080075b4 */ /* 0x0005e20008211000 */
[----:B------:R-:W-:Y:S01]  /*2000*/  UIADD3.X UR5, UPT, UPT, URZ, UR27, URZ, UP0, !UPT ;  /* 0x0000001bff057290 */ /* 0x000fe200087fe4ff */
[----:B------:R-:W-:Y:S01]  /*2010*/  UMOV UR20, UR36 ;  /* 0x0000002400147c82 */ /* 0x000fe20008000000 */
[----:B------:R-:W-:-:S07]  /*2020*/  UMOV UR17, UR33 ;  /* 0x0000002100117c82 */ /* 0x000fce0008000000 */
[----:B------:R3:W-:Y:S01]  /*2030*/  UTMALDG.3D.MULTICAST.2CTA [UR16], [UR4], UR7, desc[UR14] ;  /* 0x00000e10040073b4 */ /* 0x0007e20008211807 */
[----:B--2---:R-:W-:Y:S01]  /*2040*/  UIADD3 UR34, UPT, UPT, UR34, 0x20, URZ ;  /* 0x0000002022227890 */ /* 0x004fe2000fffe0ff */
[----:B---3--:R-:W-:Y:S01]  /*2050*/  UMOV UR7, UR29 ;  /* 0x0000001d00077c82 */ /* 0x008fe20008000000 */
[----:B------:R-:W-:Y:S01]  /*2060*/  UMOV UR4, UR6 ;  /* 0x0000000600047c82 */ /* 0x000fe20008000000 */
[----:B----4-:R-:W-:Y:S09]  /*2070*/  BRA.U UP2, `(.L_x_32) ;  /* 0xfffffffd02447547 */ /* 0x010ff2000b83ffff */
.L_x_26:
[----:B------:R-:W-:Y:S01]  /*2080*/  ULEA UR4, UR6, UR13, 0x3 ;  /* 0x0000000d06047291 */ /* 0x000fe2000f8e18ff */
[----:B-1----:R-:W-:Y:S01]  /*2090*/  SHF.L.U32 R0, R12, 0x1f, RZ ;  /* 0x0000001f0c007819 */ /* 0x002fe200000006ff */
[----:B------:R-:W-:Y:S01]  /*20a0*/  @!P1 SYNCS.ARRIVE.TRANS64.A1T0 RZ, [UR13+0x138], RZ ;  /* 0x000138ffffff99a7 */ /* 0x000fe2000810000d */
[----:B------:R-:W-:-:S06]  /*20b0*/  UISETP.GT.AND UP0, UPT, UR41, UR40, UPT ;  /* 0x000000282900728c */ /* 0x000fcc000bf04270 */
[----:B---3--:R1:W3:Y:S03]  /*20c0*/  SYNCS.PHASECHK.TRANS64.TRYWAIT P0, [UR4+0x80], R0 ;  /* 0x00008000ff0075a7 */ /* 0x0082e60008001104 */
[----:B------:R-:W-:Y:S05]  /*20d0*/  BRA.U !UP0, `(.L_x_33) ;  /* 0x0000000108c07547 */ /* 0x000fea000b800000 */
[----:B------:R-:W-:Y:S01]  /*20e0*/  UIADD3 UR25, UPT, UPT, UR44, UR7, URZ ;  /* 0x000000072c197290 */ /* 0x000fe2000fffe0ff */
[----:B------:R-:W-:-:S11]  /*20f0*/  UMOV UR4, UR6 ;  /* 0x0000000600047c82 */ /* 0x000fd60008000000 */
.L_x_39:
[----:B------:R-:W-:Y:S01]  /*2100*/  ULEA UR9, UR4, UR13, 0x3 ;  /* 0x0000000d04097291 */ /* 0x000fe2000f8e18ff */
[----:B---3--:R-:W-:Y:S01]  /*2110*/  @P3 MOV R2, 0x6000 ;  /* 0x0000600000023802 */ /* 0x008fe20000000f00 */
[----:B-1-34-:R-:W-:Y:S10]  /*2120*/  @P0 BRA `(.L_x_34) ;  /* 0x00000000000c0947 */ /* 0x01aff40003800000 */
[----:B------:R-:W-:-:S04]  /*2130*/  SHF.L.U32 R3, R12, 0x1f, RZ ;  /* 0x0000001f0c037819 */ /* 0x000fc800000006ff */
[----:B------:R-:W3:Y:S02]  /*2140*/  SYNCS.PHASECHK.TRANS64.TRYWAIT P0, [UR9+0x80], R3 ;  /* 0x00008003ff0075a7 */ /* 0x000ee40008001109 */
[----:B---3--:R-:W-:Y:S05]  /*2150*/  @!P0 BRA `(.L_x_35) ;  /* 0x0000006000d08947 */ /* 0x008fea0003800000 */
.L_x_34:
[----:B------:R3:W-:Y:S01]  /*2160*/  @P3 SYNCS.ARRIVE.TRANS64 RZ, [UR9], R2 ;  /* 0x00000002ffff39a7 */ /* 0x0007e20008000009 */
[----:B------:R-:W-:-:S04]  /*2170*/  ULOP3.LUT UR5, UR21, 0x2, URZ, 0xfc, !UPT ;  /* 0x0000000215057892 */ /* 0x000fc8000f8efcff */
[----:B------:R-:W-:-:S09]  /*2180*/  UISETP.NE.AND UP0, UPT, UR5, 0x2, UPT ;  /* 0x000000020500788c */ /* 0x000fd2000bf05270 */
[----:B------:R-:W-:Y:S05]  /*2190*/  BRA.U UP0, `(.L_x_36) ;  /* 0x0000000100047547 */ /* 0x000fea000b800000 */
[----:B--2---:R-:W-:Y:S05]  /*21a0*/  BPT.TRAP 0x1 ;  /* 0x000000040000795c */ /* 0x004fea0000300000 */
.L_x_36:
[----:B------:R-:W-:Y:S04]  /*21b0*/  BSSY.RECONVERGENT B0, `(.L_x_37) ;  /* 0x0000003000007945 */ /* 0x000fe80003800200 */
[----:B------:R-:W-:Y:S05]  /*21c0*/  @!P2 BRA `(.L_x_38) ;  /* 0x000000000004a947 */ /* 0x000fea0003800000 */
[----:B--2---:R-:W-:Y:S05]  /*21d0*/  BPT.TRAP 0x1 ;  /* 0x000000040000795c */ /* 0x004fea0000300000 */
.L_x_38:
[----:B--2---:R-:W-:Y:S05]  /*21e0*/  BSYNC.RECONVERGENT B0 ;  /* 0x0000000000007941 */ /* 0x004fea0003800200 */
.L_x_37:
[----:B------:R-:W-:Y:S02]  /*21f0*/  UIADD3 UR5, UPT, UPT, UR4, 0x1, URZ ;  /* 0x0000000104057890 */ /* 0x000fe4000fffe0ff */
[----:B------:R-:W-:Y:S02]  /*2200*/  USHF.L.U32 UR10, UR7, 0x5, URZ ;  /* 0x00000005070a7899 */ /* 0x000fe400080006ff */
[----:B------:R-:W-:Y:S02]  /*2210*/  UISETP.NE.AND UP0, UPT, UR5, 0x10, UPT ;  /* 0x000000100500788c */ /* 0x000fe4000bf05270 */
[----:B------:R-:W-:Y:S02]  /*2220*/  UIADD3 UR7, UPT, UPT, UR7, 0x1, URZ ;  /* 0x0000000107077890 */ /* 0x000fe4000fffe0ff */
[----:B------:R-:W-:Y:S02]  /*2230*/  USEL UR8, URZ, 0x1, UP0 ;  /* 0x00000001ff087887 */ /* 0x000fe40008000000 */
[----:B------:R-:W-:-:S02]  /*2240*/  USEL UR6, UR5, URZ, UP0 ;  /* 0x000000ff05067287 */ /* 0x000fc40008000000 */
[----:B------:R-:W-:Y:S02]  /*2250*/  UIADD3 UR22, UP0, UPT, UR26, 0x180, URZ ;  /* 0x000001801a167890 */ /* 0x000fe4000ff1e0ff */
[----:B------:R-:W-:Y:S01]  /*2260*/  LOP3.LUT R12, R12, UR8, RZ, 0x3c, !PT ;  /* 0x000000080c0c7c12 */ /* 0x000fe2000f8e3cff */
[----:B------:R-:W-:Y:S02]  /*2270*/  ULEA UR8, UR4, UR13, 0xd ;  /* 0x0000000d04087291 */ /* 0x000fe4000f8e68ff */
[----:B------:R-:W-:Y:S01]  /*2280*/  UIADD3 UR14, UP1, UPT, UR26, 0x80, URZ ;  /* 0x000000801a0e7890 */ /* 0x000fe2000ff3e0ff */
[----:B-1----:R-:W-:Y:S01]  /*2290*/  SHF.L.U32 R0, R12, 0x1f, RZ ;  /* 0x0000001f0c007819 */ /* 0x002fe200000006ff */
[----:B------:R-:W-:Y:S02]  /*22a0*/  UIADD3.X UR23, UPT, UPT, URZ, UR27, URZ, UP0, !UPT ;  /* 0x0000001bff177290 */ /* 0x000fe400087fe4ff */
[----:B------:R-:W-:Y:S02]  /*22b0*/  UISETP.NE.AND UP0, UPT, UR7, UR25, UPT ;  /* 0x000000190700728c */ /* 0x000fe4000bf05270 */
[----:B------:R-:W-:-:S02]  /*22c0*/  ULEA UR5, UR6, UR13, 0x3 ;  /* 0x0000000d06057291 */ /* 0x000fc4000f8e18ff */
[----:B------:R-:W-:Y:S02]  /*22d0*/  ULOP3.LUT UR9, UR9, 0xfefffff8, URZ, 0xc0, !UPT ;  /* 0xfefffff809097892 */ /* 0x000fe4000f8ec0ff */
[----:B------:R-:W-:Y:S02]  /*22e0*/  ULEA UR16, UR4, UR30, 0xc ;  /* 0x0000001e04107291 */ /* 0x000fe4000f8e60ff */
[----:B------:R-:W-:Y:S02]  /*22f0*/  UIADD3 UR8, UPT, UPT, UR8, 0x6400, URZ ;  /* 0x0000640008087890 */ /* 0x000fe4000fffe0ff */
[----:B------:R-:W-:Y:S01]  /*2300*/  UIADD3.X UR15, UPT, UPT, URZ, UR27, URZ, UP1, !UPT ;  /* 0x0000001bff0f7290 */ /* 0x000fe20008ffe4ff */
[----:B------:R4:W1:Y:S01]  /*2310*/  SYNCS.PHASECHK.TRANS64.TRYWAIT P0, [UR5+0x80], R0 ;  /* 0x00008000ff0075a7 */ /* 0x0008620008001105 */
[----:B------:R-:W-:Y:S01]  /*2320*/  UPRMT UR4, URZ, 0x5410, UR24 ;  /* 0x00005410ff047896 */ /* 0x000fe20008000018 */
[----:B------:R-:W-:Y:S01]  /*2330*/  UMOV UR32, 0x0 ;  /* 0x0000000000207882 */ /* 0x000fe20000000000 */
[----:B------:R-:W-:Y:S01]  /*2340*/  UMOV UR33, 0x10000000 ;  /* 0x1000000000217882 */ /* 0x000fe20000000000 */
[----:B------:R-:W-:Y:S01]  /*2350*/  UMOV UR11, UR35 ;  /* 0x00000023000b7c82 */ /* 0x000fe20008000000 */
[----:B------:R-:W-:Y:S01]  /*2360*/  UMOV UR12, UR36 ;  /* 0x00000024000c7c82 */ /* 0x000fe20008000000 */
[----:B------:R-:W-:Y:S01]  /*2370*/  UMOV UR20, UR36 ;  /* 0x0000002400147c82 */ /* 0x000fe20008000000 */
[----:B------:R-:W-:Y:S01]  /*2380*/  UMOV UR17, UR9 ;  /* 0x0000000900117c82 */ /* 0x000fe20008000000 */
[----:B------:R-:W-:Y:S01]  /*2390*/  UMOV UR18, UR10 ;  /* 0x0000000a00127c82 */ /* 0x000fe20008000000 */
[----:B------:R-:W-:Y:S01]  /*23a0*/  UTMALDG.3D.2CTA [UR8], [UR14], desc[UR32] ;  /* 0x000020080e0075b4 */ /* 0x000fe20008211000 */
[----:B------:R2:W-:Y:S02]  /*23b0*/  UTMALDG.3D.MULTICAST.2CTA [UR16], [UR22], UR4, desc[UR32] ;  /* 0x00002010160073b4 */ /* 0x0005e40008211804 */
[----:B--2---:R-:W-:Y:S01]  /*23c0*/  UMOV UR4, UR6 ;  /* 0x0000000600047c82 */ /* 0x004fe20008000000 */
[----:B------:R-:W-:Y:S05]  /*23d0*/  BRA.U UP0, `(.L_x_39) ;  /* 0xfffffffd00487547 */ /* 0x000fea000b83ffff */
.L_x_33:
[C---:B------:R-:W-:Y:S01]  /*23e0*/  LEA R3, R11.reuse, UR13, 0x3 ;  /* 0x0000000d0b037c11 */ /* 0x040fe2000f8e18ff */
[----:B------:R-:W-:Y:S01]  /*23f0*/  NOP ;  /* 0x0000000000007918 */ /* 0x000fe20000000000 */
[----:B-1--4-:R-:W-:Y:S02]  /*2400*/  SHF.L.U32 R0, R10, 0x1f, RZ ;  /* 0x0000001f0a007819 */ /* 0x012fe400000006ff */
[----:B------:R-:W-:Y:S02]  /*2410*/  LEA R5, R11, UR13, 0x4 ;  /* 0x0000000d0b057c11 */ /* 0x000fe4000f8e20ff */
[----:B---3--:R-:W1:Y:S02]  /*2420*/  SYNCS.PHASECHK.TRANS64.TRYWAIT P0, [R3+URZ+0x140], R0 ;  /* 0x00014000030075a7 */ /* 0x008e6400080011ff */
[----:B-1----:R-:W-:Y:S05]  /*2430*/  @!P0 BRA `(.L_x_40) ;  /* 0x0000006000308947 */ /* 0x002fea0003800000 */
.L_x_149:
[----:B------:R-:W3:Y:S01]  /*2440*/  LDS.128 R4, [R5+0x1d0] ;  /* 0x0001d00005047984 */ /* 0x000ee20000000c00 */
[----:B------:R-:W-:Y:S01]  /*2450*/  UISETP.GE.AND UP0, UPT, UR42, 0x1, UPT ;  /* 0x000000012a00788c */ /* 0x000fe2000bf06270 */
[----:B------:R-:W-:Y:S01]  /*2460*/  @!PT LDS RZ, [RZ] ;  /* 0x00000000fffff984 */ /* 0x000fe20000000800 */
[----:B------:R-:W-:Y:S01]  /*2470*/  @!PT LDS RZ, [RZ] ;  /* 0x00000000fffff984 */ /* 0x000fe20000000800 */
[----:B------:R-:W-:Y:S01]  /*2480*/  @!PT LDS RZ, [RZ] ;  /* 0x00000000fffff984 */ /* 0x000fe20000000800 */
[----:B------:R-:W-:Y:S01]  /*2490*/  @!PT LDS RZ, [RZ] ;  /* 0x00000000fffff984 */ /* 0x000fe20000000800 */
[----:B------:R4:W-:Y:S06]  /*24a0*/  MEMBAR.ALL.CTA ;  /* 0x0000000000007992 */ /* 0x0009ec0000008000 */
[----:B----4-:R-:W4:Y:S01]  /*24b0*/  FENCE.VIEW.ASYNC.S ;  /* 0x00000000000073c6 */ /* 0x010f220000000000 */
[----:B---3--:R-:W-:-:S13]  /*24c0*/  LOP3.LUT P0, RZ, R6, 0x1, RZ, 0xc0, !PT ;  /* 0x0000000106ff7812 */ /* 0x008fda000780c0ff */
[----:B----4-:R-:W-:Y:S01]  /*24d0*/  VOTEU.ANY UP1, P0 ;  /* 0x0000000000ff7886 */ /* 0x010fe20000020100 */
[----:B------:R-:W-:-:S13]  /*24e0*/  PLOP3.LUT P0, PT, PT, PT, UP1, 0x80, 0x8 ;  /* 0x000000000008781c */ /* 0x000fda0003f0f018 */
[----:B-1----:R-:W-:Y:S02]  /*24f0*/  @P0 LOP3.LUT R0, R5, 0xffff, RZ, 0xc0, !PT ;  /* 0x0000ffff05000812 */ /* 0x002fe400078ec0ff */
[----:B------:R-:W-:Y:S02]  /*2500*/  @P0 MOV R2, R4 ;  /* 0x0000000400020202 */ /* 0x000fe40000000f00 */
[----:B------:R-:W-:Y:S01]  /*2510*/  @P0 R2UR UR5, R0 ;  /* 0x00000000000502ca */ /* 0x000fe200000e0000 */
[----:B------:R-:W-:Y:S01]  /*2520*/  VIADD R0, R3, 0x150 ;  /* 0x0000015003007836 */ /* 0x000fe20000000000 */
[----:B------:R-:W-:Y:S02]  /*2530*/  @P0 SHF.R.U32.HI R4, RZ, 0x10, R5 ;  /* 0x00000010ff040819 */ /* 0x000fe40000011605 */
[----:B------:R-:W-:Y:S02]  /*2540*/  @P0 R2UR UR7, R2 ;  /* 0x00000000020702ca */ /* 0x000fe400000e0000 */
[----:B------:R-:W-:-:S02]  /*2550*/  PRMT R0, RZ, 0x654, R0 ;  /* 0x00000654ff007816 */ /* 0x000fc40000000000 */
[----:B------:R-:W-:Y:S02]  /*2560*/  @P0 R2UR UR4, R4 ;  /* 0x00000000040402ca */ /* 0x000fe400000e0000 */
[----:B------:R1:W-:Y:S03]  /*2570*/  SYNCS.ARRIVE.TRANS64.RED.A1T0 RZ, [R0+URZ], RZ ;  /* 0x000000ff00ff79a7 */ /* 0x0003e600081004ff */
[----:B------:R-:W-:-:S04]  /*2580*/  @UP1 UMOV UR31, UR5 ;  /* 0x00000005001f1c82 */ /* 0x000fc80008000000 */
[----:B------:R-:W-:-:S04]  /*2590*/  @UP1 UMOV UR37, UR7 ;  /* 0x0000000700251c82 */ /* 0x000fc80008000000 */
[----:B------:R-:W-:Y:S01]  /*25a0*/  @UP1 UMOV UR36, UR4 ;  /* 0x0000000400241c82 */ /* 0x000fe20008000000 */
[----:B------:R-:W-:Y:S05]  /*25b0*/  BRA.U !UP0, `(.L_x_41) ;  /* 0x0000000108d47547 */ /* 0x000fea000b800000 */
[----:B------:R-:W2:Y:S01]  /*25c0*/  LDCU.128 UR16, c[0x0][0xb10] ;  /* 0x00016200ff1077ac */ /* 0x000ea20008000c00 */
[----:B------:R-:W3:Y:S01]  /*25d0*/  LDCU UR12, c[0x0][0xb20] ;  /* 0x00016400ff0c77ac */ /* 0x000ee20008000800 */
[----:B------:R-:W4:Y:S01]  /*25e0*/  LDCU UR20, c[0x0][0xb0c] ;  /* 0x00016180ff1477ac */ /* 0x000f220008000800 */
[----:B------:R-:W1:Y:S01]  /*25f0*/  LDCU.64 UR8, c[0x0][0xb28] ;  /* 0x00016500ff0877ac */ /* 0x000e620008000a00 */
[----:B------:R-:W-:Y:S02]  /*2600*/  UISETP.NE.AND UP3, UPT, UR42, 0x1, UPT ;  /* 0x000000012a00788c */ /* 0x000fe4000bf65270 */
[----:B--2---:R-:W-:Y:S02]  /*2610*/  UIMAD.WIDE.U32 UR10, UR38, UR19, URZ ;  /* 0x00000013260a72a5 */ /* 0x004fe4000f8e00ff */
[----:B------:R-:W-:Y:S02]  /*2620*/  UIMAD.WIDE.U32 UR4, UR39, UR16, URZ ;  /* 0x00000010270472a5 */ /* 0x000fe4000f8e00ff */
[----:B------:R-:W-:-:S02]  /*2630*/  UISETP.NE.AND UP0, UPT, UR18, 0x1, UPT ;  /* 0x000000011200788c */ /* 0x000fc4000bf05270 */
[----:B------:R-:W-:Y:S01]  /*2640*/  UIMAD.WIDE.U32 UR22, UR31, UR19, URZ ;  /* 0x000000131f1672a5 */ /* 0x000fe2000f8e00ff */
[----:B------:R-:W-:Y:S02]  /*2650*/  UMOV UR10, UR11 ;  /* 0x0000000b000a7c82 */ /* 0x000fe40008000000 */
[----:B------:R-:W-:Y:S01]  /*2660*/  UMOV UR4, UR5 ;  /* 0x0000000500047c82 */ /* 0x000fe20008000000 */
[----:B---3--:R-:W-:Y:S02]  /*2670*/  USHF.R.U32.HI UR10, URZ, UR12, UR10 ;  /* 0x0000000cff0a7299 */ /* 0x008fe4000801160a */
[----:B----4-:R-:W-:Y:S02]  /*2680*/  UISETP.NE.AND UP2, UPT, UR20, 0x1, UPT ;  /* 0x000000011400788c */ /* 0x010fe4000bf45270 */
[----:B------:R-:W-:Y:S02]  /*2690*/  USHF.R.U32.HI UR4, URZ, UR17, UR4 ;  /* 0x00000011ff047299 */ /* 0x000fe40008011604 */
[----:B------:R-:W-:-:S02]  /*26a0*/  USEL UR5, UR38, UR10, !UP0 ;  /* 0x0000000a26057287 */ /* 0x000fc4000c000000 */
[----:B------:R-:W-:Y:S02]  /*26b0*/  USEL UR7, UR39, UR4, !UP2 ;  /* 0x0000000427077287 */ /* 0x000fe4000d000000 */
[----:B-1----:R-:W-:Y:S01]  /*26c0*/  UIMAD.WIDE.U32 UR10, UR5, UR8, URZ ;  /* 0x00000008050a72a5 */ /* 0x002fe2000f8e00ff */
[----:B------:R-:W-:Y:S01]  /*26d0*/  UMOV UR4, UR23 ;  /* 0x0000001700047c82 */ /* 0x000fe20008000000 */
[----:B------:R-:W-:Y:S02]  /*26e0*/  UIMAD.WIDE.U32 UR14, UR37, UR16, URZ ;  /* 0x00000010250e72a5 */ /* 0x000fe4000f8e00ff */
[----:B------:R-:W-:-:S03]  /*26f0*/  UIMAD.WIDE.U32 UR22, UR7, UR8, URZ ;  /* 0x00000008071672a5 */ /* 0x000fc6000f8e00ff */
[----:B------:R-:W-:Y:S01]  /*2700*/  UMOV UR10, UR11 ;  /* 0x0000000b000a7c82 */ /* 0x000fe20008000000 */
[----:B------:R-:W-:Y:S02]  /*2710*/  USHF.R.U32.HI UR4, URZ, UR12, UR4 ;  /* 0x0000000cff047299 */ /* 0x000fe40008011604 */
[----:B------:R-:W-:Y:S01]  /*2720*/  @UP3 USHF.R.U32.HI UR5, URZ, UR9, UR10 ;  /* 0x00000009ff053299 */ /* 0x000fe2000801160a */
[----:B------:R-:W-:Y:S01]  /*2730*/  UMOV UR14, UR15 ;  /* 0x0000000f000e7c82 */ /* 0x000fe20008000000 */
[----:B------:R-:W-:Y:S01]  /*2740*/  UMOV UR22, UR23 ;  /* 0x0000001700167c82 */ /* 0x000fe20008000000 */
[----:B------:R-:W-:Y:S02]  /*2750*/  USHF.R.U32.HI UR17, URZ, UR17, UR14 ;  /* 0x00000011ff117299 */ /* 0x000fe4000801160e */
[----:B------:R-:W-:Y:S02]  /*2760*/  USEL UR4, UR31, UR4, !UP0 ;  /* 0x000000041f047287 */ /* 0x000fe4000c000000 */
[----:B------:R-:W-:-:S02]  /*2770*/  @UP3 USHF.R.U32.HI UR7, URZ, UR9, UR22 ;  /* 0x00000009ff073299 */ /* 0x000fc40008011616 */
[----:B------:R-:W-:Y:S02]  /*2780*/  UIMAD UR10, UR42, UR5, URZ ;  /* 0x000000052a0a72a4 */ /* 0x000fe4000f8e02ff */
[----:B------:R-:W-:Y:S02]  /*2790*/  USEL UR5, UR37, UR17, !UP2 ;  /* 0x0000001125057287 */ /* 0x000fe4000d000000 */
[----:B------:R-:W-:Y:S02]  /*27a0*/  UIMAD UR12, UR42, UR7, URZ ;  /* 0x000000072a0c72a4 */ /* 0x000fe4000f8e02ff */
[----:B------:R-:W-:Y:S02]  /*27b0*/  UISETP.GE.AND UP0, UPT, UR4, UR10, UPT ;  /* 0x0000000a0400728c */ /* 0x000fe4000bf06270 */
[----:B------:R-:W-:Y:S02]  /*27c0*/  UIMAD.WIDE.U32 UR10, UR4, UR8, URZ ;  /* 0x00000008040a72a5 */ /* 0x000fe4000f8e00ff */
[----:B------:R-:W-:-:S02]  /*27d0*/  UISETP.GE.OR UP0, UPT, UR5, UR12, UP0 ;  /* 0x0000000c0500728c */ /* 0x000fc40008706670 */
[----:B------:R-:W-:Y:S02]  /*27e0*/  UIMAD.WIDE.U32 UR14, UR5, UR8, URZ ;  /* 0x00000008050e72a5 */ /* 0x000fe4000f8e00ff */
[----:B------:R-:W-:Y:S01]  /*27f0*/  UIADD3 UR12, UPT, UPT, -UR5, URZ, URZ ;  /* 0x000000ff050c7290 */ /* 0x000fe2000fffe1ff */
[----:B------:R-:W-:Y:S01]  /*2800*/  UMOV UR10, UR11 ;  /* 0x0000000b000a7c82 */ /* 0x000fe20008000000 */
[----:B------:R-:W-:Y:S02]  /*2810*/  UIADD3 UR11, UPT, UPT, -UR4, URZ, URZ ;  /* 0x000000ff040b7290 */ /* 0x000fe4000fffe1ff */
[----:B------:R-:W-:-:S03]  /*2820*/  USHF.R.U32.HI UR10, URZ, UR9, UR10 ;  /* 0x00000009ff0a7299 */ /* 0x000fc6000801160a */
[----:B------:R-:W-:Y:S01]  /*2830*/  @!UP0 UMOV UR8, UR15 ;  /* 0x0000000f00088c82 */ /* 0x000fe20008000000 */
[----:B------:R-:W-:Y:S02]  /*2840*/  UIMAD UR11, UR18, UR11, UR31 ;  /* 0x0000000b120b72a4 */ /* 0x000fe4000f8e021f */
[----:B------:R-:W-:Y:S02]  /*2850*/  USEL UR10, UR4, UR10, !UP3 ;  /* 0x0000000a040a7287 */ /* 0x000fe4000d800000 */
[----:B------:R-:W-:Y:S02]  /*2860*/  @!UP0 USHF.R.U32.HI UR8, URZ, UR9, UR8 ;  /* 0x00000009ff088299 */ /* 0x000fe40008011608 */
[----:B------:R-:W-:Y:S02]  /*2870*/  UIADD3 UR9, UPT, UPT, -UR10, URZ, URZ ;  /* 0x000000ff0a097290 */ /* 0x000fe4000fffe1ff */
[----:B------:R-:W-:Y:S02]  /*2880*/  @!UP0 USEL UR8, UR5, UR8, !UP3 ;  /* 0x0000000805088287 */ /* 0x000fe4000d800000 */
[----:B------:R-:W-:-:S02]  /*2890*/  UIMAD UR9, UR42, UR9, UR4 ;  /* 0x000000092a0972a4 */ /* 0x000fc4000f8e0204 */
[----:B------:R-:W-:Y:S02]  /*28a0*/  @!UP0 UIADD3 UR10, UPT, UPT, UR10, -UR8, URZ ;  /* 0x800000080a0a8290 */ /* 0x000fe4000fffe0ff */
[----:B------:R-:W-:Y:S02]  /*28b0*/  @!UP0 UIMAD UR8, UR9, UR7, UR8 ;  /* 0x00000007090882a4 */ /* 0x000fe4000f8e0208 */
[----:B------:R-:W-:Y:S02]  /*28c0*/  @!UP0 UIMAD UR4, UR42, UR10, UR5 ;  /* 0x0000000a2a0482a4 */ /* 0x000fe4000f8e0205 */
[----:B------:R-:W-:Y:S02]  /*28d0*/  UIMAD UR7, UR20, UR12, UR37 ;  /* 0x0000000c140772a4 */ /* 0x000fe4000f8e0225 */
[----:B------:R-:W-:Y:S01]  /*28e0*/  UIMAD UR31, UR4, UR18, UR11 ;  /* 0x00000012041f72a4 */ /* 0x000fe2000f8e020b */
[----:B------:R-:W-:Y:S02]  /*28f0*/  @!UP0 UMOV UR5, UR8 ;  /* 0x0000000800058c82 */ /* 0x000fe40008000000 */
[----:B------:R-:W-:-:S12]  /*2900*/  UIMAD UR37, UR5, UR20, UR7 ;  /* 0x00000014052572a4 */ /* 0x000fd8000f8e0207 */
.L_x_41:
[----:B------:R-:W3:Y:S02]  /*2910*/  LDCU UR4, c[0x0][0xb30] ;  /* 0x00016600ff0477ac */ /* 0x000ee40008000800 */
[----:B---3--:R-:W-:-:S09]  /*2920*/  UISETP.NE.AND UP0, UPT, UR4, 0x1, UPT ;  /* 0x000000010400788c */ /* 0x008fd2000bf05270 */
[----:B------:R-:W-:Y:S05]  /*2930*/  BRA.U UP0, `(.L_x_42) ;  /* 0x0000000100447547 */ /* 0x000fea000b800000 */
[----:B------:R-:W3:Y:S01]  /*2940*/  LDCU.128 UR16, c[0x0][0xb10] ;  /* 0x00016200ff1077ac */ /* 0x000ee20008000c00 */
[----:B------:R-:W4:Y:S01]  /*2950*/  LDCU UR10, c[0x0][0xb0c] ;  /* 0x00016180ff0a77ac */ /* 0x000f220008000800 */
[----:B------:R-:W1:Y:S01]  /*2960*/  LDCU UR7, c[0x0][0xb20] ;  /* 0x00016400ff0777ac */ /* 0x000e620008000800 */
[----:B---3--:R-:W-:Y:S02]  /*2970*/  UIMAD.WIDE.U32 UR8, UR37, UR16, URZ ;  /* 0x00000010250872a5 */ /* 0x008fe4000f8e00ff */
[----:B------:R-:W-:Y:S02]  /*2980*/  UIMAD.WIDE.U32 UR4, UR31, UR19, URZ ;  /* 0x000000131f0472a5 */ /* 0x000fe4000f8e00ff */
[----:B----4-:R-:W-:Y:S02]  /*2990*/  UISETP.NE.AND UP2, UPT, UR10, 0x1, UPT ;  /* 0x000000010a00788c */ /* 0x010fe4000bf45270 */
[----:B------:R-:W-:Y:S01]  /*29a0*/  UISETP.NE.AND UP0, UPT, UR18, 0x1, UPT ;  /* 0x000000011200788c */ /* 0x000fe2000bf05270 */
[----:B------:R-:W-:-:S02]  /*29b0*/  UMOV UR8, UR9 ;  /* 0x0000000900087c82 */ /* 0x000fc40008000000 */
[----:B------:R-:W-:Y:S01]  /*29c0*/  UMOV UR4, UR5 ;  /* 0x0000000500047c82 */ /* 0x000fe20008000000 */
[----:B------:R-:W-:Y:S02]  /*29d0*/  USHF.R.U32.HI UR17, URZ, UR17, UR8 ;  /* 0x00000011ff117299 */ /* 0x000fe40008011608 */
[----:B-1----:R-:W-:Y:S02]  /*29e0*/  USHF.R.U32.HI UR4, URZ, UR7, UR4 ;  /* 0x00000007ff047299 */ /* 0x002fe40008011604 */
[----:B------:R-:W-:Y:S02]  /*29f0*/  USEL UR5, UR37, UR17, !UP2 ;  /* 0x0000001125057287 */ /* 0x000fe4000d000000 */
[----:B------:R-:W-:-:S04]  /*2a00*/  USEL UR4, UR31, UR4, !UP0 ;  /* 0x000000041f047287 */ /* 0x000fc8000c000000 */
[----:B------:R-:W-:Y:S02]  /*2a10*/  UIADD3 UR7, UPT, UPT, UR5, -UR4, URZ ;  /* 0x8000000405077290 */ /* 0x000fe4000fffe0ff */
[----:B------:R-:W-:Y:S02]  /*2a20*/  UIADD3 UR4, UPT, UPT, -UR5, UR4, URZ ;  /* 0x0000000405047290 */ /* 0x000fe4000fffe1ff */
[----:B------:R-:W-:Y:S02]  /*2a30*/  UIMAD UR31, UR7, UR18, UR31 ;  /* 0x00000012071f72a4 */ /* 0x000fe4000f8e021f */
[----:B------:R-:W-:-:S12]  /*2a40*/  UIMAD UR37, UR4, UR10, UR37 ;  /* 0x0000000a042572a4 */ /* 0x000fd8000f8e0225 */
.L_x_42:
[----:B------:R-:W-:Y:S01]  /*2a50*/  VIADD R11, R11, 0x1 ;  /* 0x000000010b0b7836 */ /* 0x000fe20000000000 */
[----:B------:R-:W-:Y:S01]  /*2a60*/  R2UR UR4, R65 ;  /* 0x00000000410472ca */ /* 0x000fe200000e0000 */
[----:B------:R-:W-:Y:S01]  /*2a70*/  UIADD3 UR32, UPT, UPT, UR37, UR63, URZ ;  /* 0x0000003f25207290 */ /* 0x000fe2000fffe0ff */
[----:B------:R-:W-:Y:S02]  /*2a80*/  PLOP3.LUT P1, PT, PT, PT, PT, 0x80, 0x8 ;  /* 0x000000000008781c */ /* 0x000fe40003f2f070 */
[----:B------:R-:W-:-:S04]  /*2a90*/  ISETP.NE.AND P0, PT, R11, 0x2, PT ;  /* 0x000000020b00780c */ /* 0x000fc80003f05270 */
[----:B------:R-:W-:Y:S02]  /*2aa0*/  SEL R3, RZ, 0x1, P0 ;  /* 0x00000001ff037807 */ /* 0x000fe40000000000 */
[----:B------:R-:W-:Y:S02]  /*2ab0*/  SEL R11, R11, RZ, P0 ;  /* 0x000000ff0b0b7207 */ /* 0x000fe40000000000 */
[----:B------:R-:W-:Y:S01]  /*2ac0*/  LOP3.LUT R10, R10, R3, RZ, 0x3c, !PT ;  /* 0x000000030a0a7212 */ /* 0x000fe200078e3cff */
[----:B------:R-:W-:Y:S01]  /*2ad0*/  UIADD3 UR33, UPT, UPT, UR31, UR4, URZ ;  /* 0x000000041f217290 */ /* 0x000fe2000fffe0ff */
[----:B------:R-:W-:Y:S11]  /*2ae0*/  BRA.U UP1, `(.L_x_43) ;  /* 0xfffffff1013c7547 */ /* 0x000ff6000b83ffff */
[----:B------:R-:W-:Y:S01]  /*2af0*/  UIADD3 UR13, UPT, UPT, UR13, 0x80, URZ ;  /* 0x000000800d0d7890 */ /* 0x000fe2000fffe0ff */
[----:B------:R-:W-:-:S03]  /*2b00*/  SHF.L.U32 R3, R12, 0x1f, RZ ;  /* 0x0000001f0c037819 */ /* 0x000fc600000006ff */
[----:B------:R-:W-:-:S09]  /*2b10*/  ULEA UR4, UR6, UR13, 0x3 ;  /* 0x0000000d06047291 */ /* 0x000fd2000f8e18ff */
[----:B------:R-:W3:Y:S02]  /*2b20*/  SYNCS.PHASECHK.TRANS64.TRYWAIT P0, [UR4], R3 ;  /* 0x00000003ff0075a7 */ /* 0x000ee40008001104 */
[----:B---3--:R-:W-:Y:S05]  /*2b30*/  @!P0 BRA `(.L_x_44) ;  /* 0x0000005800848947 */ /* 0x008fea0003800000 */
.L_x_151:
[----:B------:R-:W-:-:S04]  /*2b40*/  UIADD3 UR4, UPT, UPT, UR6, 0x1, URZ ;  /* 0x0000000106047890 */ /* 0x000fc8000fffe0ff */
[----:B------:R-:W-:-:S04]  /*2b50*/  UISETP.NE.AND UP0, UPT, UR4, 0x10, UPT ;  /* 0x000000100400788c */ /* 0x000fc8000bf05270 */
[----:B------:R-:W-:Y:S02]  /*2b60*/  USEL UR6, URZ, 0x1, UP0 ;  /* 0x00000001ff067887 */ /* 0x000fe40008000000 */
[----:B------:R-:W-:-:S04]  /*2b70*/  USEL UR4, UR4, URZ, UP0 ;  /* 0x000000ff04047287 */ /* 0x000fc80008000000 */
[----:B------:R-:W-:Y:S01]  /*2b80*/  ULEA UR5, UR4, UR13, 0x3 ;  /* 0x0000000d04057291 */ /* 0x000fe2000f8e18ff */
[----:B------:R-:W-:-:S04]  /*2b90*/  LOP3.LUT R2, R12, UR6, RZ, 0x3c, !PT ;  /* 0x000000060c027c12 */ /* 0x000fc8000f8e3cff */
[----:B-1----:R-:W-:-:S04]  /*2ba0*/  SHF.L.U32 R3, R2, 0x1f, RZ ;  /* 0x0000001f02037819 */ /* 0x002fc800000006ff */
[----:B------:R-:W1:Y:S02]  /*2bb0*/  SYNCS.PHASECHK.TRANS64.TRYWAIT P0, [UR5], R3 ;  /* 0x00000003ff0075a7 */ /* 0x000e640008001105 */
[----:B-1----:R-:W-:Y:S05]  /*2bc0*/  @!P0 BRA `(.L_x_45) ;  /* 0x0000005800788947 */ /* 0x002fea0003800000 */
.L_x_153:
        /* <DEDUP_REMOVED lines=9> */
.L_x_155:
        /* <DEDUP_REMOVED lines=9> */
.L_x_157:
        /* <DEDUP_REMOVED lines=9> */
.L_x_159:
        /* <DEDUP_REMOVED lines=9> */
.L_x_161:
        /* <DEDUP_REMOVED lines=9> */
.L_x_163:
        /* <DEDUP_REMOVED lines=9> */
.L_x_165:
        /* <DEDUP_REMOVED lines=9> */
.L_x_167:
        /* <DEDUP_REMOVED lines=9> */
.L_x_169:
        /* <DEDUP_REMOVED lines=9> */
.L_x_171:
        /* <DEDUP_REMOVED lines=9> */
.L_x_173:
        /* <DEDUP_REMOVED lines=9> */
.L_x_175:
        /* <DEDUP_REMOVED lines=9> */
.L_x_177:
        /* <DEDUP_REMOVED lines=9> */
.L_x_179:
[----:B------:R-:W-:-:S04]  /*3320*/  UIADD3 UR4, UPT, UPT, UR4, 0x1, URZ ;  /* 0x0000000104047890 */ /* 0x000fc8000fffe0ff */
[----:B------:R-:W-:-:S04]  /*3330*/  UISETP.NE.AND UP0, UPT, UR4, 0x10, UPT ;  /* 0x000000100400788c */ /* 0x000fc8000bf05270 */
[----:B------:R-:W-:Y:S02]  /*3340*/  USEL UR5, URZ, 0x1, UP0 ;  /* 0x00000001ff057887 */ /* 0x000fe40008000000 */
[----:B------:R-:W-:-:S04]  /*3350*/  USEL UR4, UR4, URZ, UP0 ;  /* 0x000000ff04047287 */ /* 0x000fc80008000000 */
[----:B------:R-:W-:Y:S01]  /*3360*/  ULEA UR4, UR4, UR13, 0x3 ;  /* 0x0000000d04047291 */ /* 0x000fe2000f8e18ff */
[----:B-1----:R-:W-:-:S04]  /*3370*/  LOP3.LUT R3, R2, UR5, RZ, 0x3c, !PT ;  /* 0x0000000502037c12 */ /* 0x002fc8000f8e3cff */
[----:B------:R-:W-:Y:S01]  /*3380*/  SHF.L.U32 R3, R3, 0x1f, RZ ;  /* 0x0000001f03037819 */ /* 0x000fe200000006ff */
[----:B------:R-:W-:-:S07]  /*3390*/  IMAD.U32 R0, RZ, RZ, UR4 ;  /* 0x00000004ff007e24 */ /* 0x000fce000f8e00ff */
.L_x_59:
[----:B-1----:R1:W3:Y:S02]  /*33a0*/  SYNCS.PHASECHK.TRANS64.TRYWAIT P0, [R0+URZ], R3 ;  /* 0x00000003000075a7 */ /* 0x0022e400080011ff */
[----:B---3--:R-:W-:Y:S05]  /*33b0*/  @!P0 NANOSLEEP.SYNCS 0x989680 ;  /* 0x009896800000895d */ /* 0x008fea0003900000 */
[----:B------:R-:W3:Y:S02]  /*33c0*/  @!P0 SYNCS.PHASECHK.TRANS64 P0, [R0+URZ], R3 ;  /* 0x00000003000085a7 */ /* 0x000ee400080010ff */
[----:B--23--:R-:W-:Y:S05]  /*33d0*/  @P0 EXIT ;  /* 0x000000000000094d */ /* 0x00cfea0003800000 */
[----:B------:R-:W-:Y:S05]  /*33e0*/  BRA `(.L_x_59) ;  /* 0xfffffffc00ec7947 */ /* 0x000fea000383ffff */
.L_x_23:
[----:B------:R-:W2:Y:S02]  /*33f0*/  S2UR UR4, SR_CgaCtaId ;  /* 0x00000000000479c3 */ /* 0x000ea40000008800 */
[----:B--2---:R-:W-:-:S04]  /*3400*/  UISETP.NE.AND UP0, UPT, UR4, URZ, UPT ;  /* 0x000000ff0400728c */ /* 0x004fc8000bf05270 */
[----:B------:R-:W-:-:S09]  /*3410*/  UISETP.NE.OR UP0, UPT, UR20, 0x1, UP0 ;  /* 0x000000011400788c */ /* 0x000fd20008705670 */
[----:B------:R-:W-:Y:S05]  /*3420*/  BRA.U UP0, `(.L_x_60) ;  /* 0x00000005004c7547 */ /* 0x000fea000b800000 */
[----:B------:R-:W2:Y:S01]  /*3430*/  S2UR UR5, SR_CgaCtaId ;  /* 0x00000000000579c3 */ /* 0x000ea20000008800 */
[----:B------:R-:W-:Y:S01]  /*3440*/  UMOV UR4, 0x400 ;  /* 0x0000040000047882 */ /* 0x000fe20000000000 */
[----:B------:R-:W-:Y:S01]  /*3450*/  ISETP.GE.U32.AND P2, PT, R0, 0x4, PT ;  /* 0x000000040000780c */ /* 0x000fe20003f46070 */
[----:B------:R-:W-:Y:S01]  /*3460*/  IMAD.MOV.U32 R12, RZ, RZ, 0x1 ;  /* 0x00000001ff0c7424 */ /* 0x000fe200078e00ff */
[----:B------:R-:W-:Y:S02]  /*3470*/  CS2R R10, SRZ ;  /* 0x00000000000a7805 */ /* 0x000fe4000001ff00 */
[----:B------:R-:W-:Y:S01]  /*3480*/  CS2R R8, SRZ ;  /* 0x0000000000087805 */ /* 0x000fe2000001ff00 */
[----:B--2---:R-:W-:-:S03]  /*3490*/  ULEA UR6, UR5, UR4, 0x18 ;  /* 0x0000000405067291 */ /* 0x004fc6000f8ec0ff */
[----:B------:R-:W-:-:S09]  /*34a0*/  UMOV UR5, URZ ;  /* 0x000000ff00057c82 */ /* 0x000fd20008000000 */
.L_x_64:
[----:B------:R-:W-:Y:S02]  /*34b0*/  LEA R2, R8, UR6, 0x3 ;  /* 0x0000000608027c11 */ /* 0x000fe4000f8e18ff */
[----:B------:R-:W-:-:S03]  /*34c0*/  SHF.L.U32 R5, R9, 0x1f, RZ ;  /* 0x0000001f09057819 */ /* 0x000fc600000006ff */
[----:B------:R-:W-:Y:S01]  /*34d0*/  VIADD R4, R2, 0x1b0 ;  /* 0x000001b002047836 */ /* 0x000fe20000000000 */
[----:B------:R-:W2:Y:S02]  /*34e0*/  SYNCS.PHASECHK.TRANS64.TRYWAIT P0, [R2+URZ+0x1a0], R5 ;  /* 0x0001a005020075a7 */ /* 0x000ea400080011ff */
[----:B--2---:R-:W-:Y:S05]  /*34f0*/  @!P0 BRA `(.L_x_61) ;  /* 0x00000054007c8947 */ /* 0x004fea0003800000 */
.L_x_180:
[----:B------:R-:W-:Y:S01]  /*3500*/  ULEA UR4, UR5, UR6, 0x3 ;  /* 0x0000000605047291 */ /* 0x000fe2000f8e18ff */
[----:B------:R-:W-:Y:S02]  /*3510*/  PRMT R4, RZ, 0x654, R4 ;  /* 0x00000654ff047816 */ /* 0x000fe40000000004 */
[----:B--2---:R-:W-:Y:S01]  /*3520*/  SHF.L.U32 R5, R12, 0x1f, RZ ;  /* 0x0000001f0c057819 */ /* 0x004fe200000006ff */
[----:B------:R-:W-:Y:S01]  /*3530*/  UIADD3 UR7, UPT, UPT, UR4, 0x140, URZ ;  /* 0x0000014004077890 */ /* 0x000fe2000fffe0ff */
[----:B------:R2:W-:Y:S05]  /*3540*/  SYNCS.ARRIVE.TRANS64.RED.A1T0 RZ, [R4+URZ], RZ ;  /* 0x000000ff04ff79a7 */ /* 0x0005ea00081004ff */
[----:B------:R-:W-:Y:S01]  /*3550*/  IMAD.U32 R7, RZ, RZ, UR7 ;  /* 0x00000007ff077e24 */ /* 0x000fe2000f8e00ff */
[----:B------:R-:W3:Y:S04]  /*3560*/  SYNCS.PHASECHK.TRANS64.TRYWAIT P0, [UR4+0x150], R5 ;  /* 0x00015005ff0075a7 */ /* 0x000ee80008001104 */
[----:B------:R-:W-:Y:S01]  /*3570*/  PRMT R6, R0, 0x654, R7 ;  /* 0x0000065400067816 */ /* 0x000fe20000000007 */
[----:B--2---:R-:W-:Y:S01]  /*3580*/  @!P2 IMAD.MOV.U32 R4, RZ, RZ, 0x10 ;  /* 0x00000010ff04a424 */ /* 0x004fe200078e00ff */
[----:B---3--:R-:W-:Y:S06]  /*3590*/  @!P0 BRA `(.L_x_62) ;  /* 0x0000005400688947 */ /* 0x008fec0003800000 */
.L_x_182:
[----:B------:R-:W-:Y:S01]  /*35a0*/  ULEA UR8, UR5, UR6, 0x4 ;  /* 0x0000000605087291 */ /* 0x000fe2000f8e20ff */
[----:B------:R-:W-:Y:S01]  /*35b0*/  SEL R3, R6, R3, !P2 ;  /* 0x0000000306037207 */ /* 0x000fe20005000000 */
[----:B------:R-:W-:Y:S01]  /*35c0*/  UIADD3 UR9, UPT, UPT, UR4, 0x140, URZ ;  /* 0x0000014004097890 */ /* 0x000fe2000fffe0ff */
[----:B--2---:R-:W-:Y:S01]  /*35d0*/  LEA R2, R11, UR6, 0x3 ;  /* 0x000000060b027c11 */ /* 0x004fe2000f8e18ff */
[----:B------:R-:W-:Y:S01]  /*35e0*/  UIADD3 UR8, UPT, UPT, UR8, 0x1d0, URZ ;  /* 0x000001d008087890 */ /* 0x000fe2000fffe0ff */
[----:B------:R-:W-:Y:S01]  /*35f0*/  SHF.L.U32 R5, R10, 0x1f, RZ ;  /* 0x0000001f0a057819 */ /* 0x000fe200000006ff */
[----:B------:R2:W-:Y:S01]  /*3600*/  @!P2 SYNCS.ARRIVE.TRANS64.RED RZ, [R3+URZ], R4 ;  /* 0x0000000403ffa9a7 */ /* 0x0005e200080004ff */
[----:B------:R-:W-:Y:S01]  /*3610*/  UIADD3 UR4, UPT, UPT, UR5, 0x1, URZ ;  /* 0x0000000105047890 */ /* 0x000fe2000fffe0ff */
[----:B------:R-:W-:-:S03]  /*3620*/  VIADD R8, R8, 0x1 ;  /* 0x0000000108087836 */ /* 0x000fc60000000000 */
[----:B------:R-:W-:Y:S02]  /*3630*/  UISETP.NE.AND UP0, UPT, UR4, 0x2, UPT ;  /* 0x000000020400788c */ /* 0x000fe4000bf05270 */
[----:B------:R-:W-:Y:S06]  /*3640*/  UGETNEXTWORKID.BROADCAST [UR8], [UR9] ;  /* 0x00000000080073ca */ /* 0x000fec0008000100 */
[----:B------:R-:W-:Y:S01]  /*3650*/  USEL UR7, URZ, 0x1, UP0 ;  /* 0x00000001ff077887 */ /* 0x000fe20008000000 */
[----:B------:R-:W-:Y:S01]  /*3660*/  ISETP.NE.AND P0, PT, R8, 0x2, PT ;  /* 0x000000020800780c */ /* 0x000fe20003f05270 */
[----:B------:R-:W-:Y:S01]  /*3670*/  USEL UR5, UR4, URZ, UP0 ;  /* 0x000000ff04057287 */ /* 0x000fe20008000000 */
[----:B------:R-:W3:Y:S03]  /*3680*/  SYNCS.PHASECHK.TRANS64.TRYWAIT P1, [R2+URZ+0x140], R5 ;  /* 0x00014005020075a7 */ /* 0x000ee600080211ff */
[----:B------:R-:W-:Y:S01]  /*3690*/  LOP3.LUT R12, R12, UR7, RZ, 0x3c, !PT ;  /* 0x000000070c0c7c12 */ /* 0x000fe2000f8e3cff */
[----:B--23--:R-:W-:Y:S07]  /*36a0*/  @!P1 BRA `(.L_x_63) ;  /* 0x00000054003c9947 */ /* 0x00cfee0003800000 */
.L_x_183:
[C---:B------:R-:W-:Y:S01]  /*36b0*/  LEA R4, R11.reuse, UR6, 0x4 ;  /* 0x000000060b047c11 */ /* 0x040fe2000f8e20ff */
[----:B--2---:R-:W-:Y:S01]  /*36c0*/  VIADD R2, R2, 0x150 ;  /* 0x0000015002027836 */ /* 0x004fe20000000000 */
[----:B------:R-:W-:Y:S01]  /*36d0*/  SEL R8, R8, RZ, P0 ;  /* 0x000000ff08087207 */ /* 0x000fe20000000000 */
[----:B------:R-:W-:-:S03]  /*36e0*/  VIADD R11, R11, 0x1 ;  /* 0x000000010b0b7836 */ /* 0x000fc60000000000 */
[----:B------:R-:W2:Y:S01]  /*36f0*/  LDS.128 R4, [R4+0x1d0] ;  /* 0x0001d00004047984 */ /* 0x000ea20000000c00 */
[----:B------:R-:W-:Y:S02]  /*3700*/  PRMT R2, RZ, 0x654, R2 ;  /* 0x00000654ff027816 */ /* 0x000fe40000000002 */
[C---:B------:R-:W-:Y:S01]  /*3710*/  ISETP.NE.AND P1, PT, R11.reuse, 0x2, PT ;  /* 0x000000020b00780c */ /* 0x040fe20003f25270 */
[----:B------:R-:W-:Y:S01]  /*3720*/  @!PT LDS RZ, [RZ] ;  /* 0x00000000fffff984 */ /* 0x000fe20000000800 */
[----:B------:R-:W-:Y:S01]  /*3730*/  @!PT LDS RZ, [RZ] ;  /* 0x00000000fffff984 */ /* 0x000fe20000000800 */
[----:B------:R-:W-:Y:S01]  /*3740*/  @!PT LDS RZ, [RZ] ;  /* 0x00000000fffff984 */ /* 0x000fe20000000800 */
[----:B------:R-:W-:Y:S01]  /*3750*/  @!PT LDS RZ, [RZ] ;  /* 0x00000000fffff984 */ /* 0x000fe20000000800 */
[----:B------:R3:W-:Y:S06]  /*3760*/  MEMBAR.ALL.CTA ;  /* 0x0000000000007992 */ /* 0x0007ec0000008000 */
[----:B---3--:R-:W3:Y:S01]  /*3770*/  FENCE.VIEW.ASYNC.S ;  /* 0x00000000000073c6 */ /* 0x008ee20000000000 */
[----:B------:R-:W-:Y:S01]  /*3780*/  SEL R11, R11, RZ, P1 ;  /* 0x000000ff0b0b7207 */ /* 0x000fe20000800000 */
[----:B---3--:R3:W-:Y:S01]  /*3790*/  SYNCS.ARRIVE.TRANS64.RED.A1T0 RZ, [R2+URZ], RZ ;  /* 0x000000ff02ff79a7 */ /* 0x0087e200081004ff */
[----:B--2---:R-:W-:-:S02]  /*37a0*/  LOP3.LUT P3, RZ, R6, 0x1, RZ, 0xc0, !PT ;  /* 0x0000000106ff7812 */ /* 0x004fc4000786c0ff */
[----:B------:R-:W-:-:S04]  /*37b0*/  SEL R5, RZ, 0x1, P1 ;  /* 0x00000001ff057807 */ /* 0x000fc80000800000 */
[----:B------:R-:W-:Y:S02]  /*37c0*/  LOP3.LUT R10, R10, R5, RZ, 0x3c, !PT ;  /* 0x000000050a0a7212 */ /* 0x000fe400078e3cff */
[----:B---3--:R-:W-:-:S04]  /*37d0*/  SEL R2, RZ, 0x1, P0 ;  /* 0x00000001ff027807 */ /* 0x008fc80000000000 */
[----:B------:R-:W-:Y:S01]  /*37e0*/  LOP3.LUT R9, R9, R2, RZ, 0x3c, !PT ;  /* 0x0000000209097212 */ /* 0x000fe200078e3cff */
[----:B------:R-:W-:Y:S06]  /*37f0*/  @P3 BRA `(.L_x_64) ;  /* 0xfffffffc002c3947 */ /* 0x000fec000383ffff */
[----:B------:R-:W-:Y:S01]  /*3800*/  ULEA UR4, UR5, UR6, 0x3 ;  /* 0x0000000605047291 */ /* 0x000fe2000f8e18ff */
[----:B------:R-:W-:-:S08]  /*3810*/  SHF.L.U32 R3, R12, 0x1f, RZ ;  /* 0x0000001f0c037819 */ /* 0x000fd000000006ff */
[----:B------:R-:W2:Y:S02]  /*3820*/  SYNCS.PHASECHK.TRANS64 P0, [UR4+0x150], R3 ;  /* 0x00015003ff0075a7 */ /* 0x000ea40008001004 */
[----:B--2---:R-:W-:Y:S05]  /*3830*/  @P0 BRA `(.L_x_65) ;  /* 0x0000000000080947 */ /* 0x004fea0003800000 */
[----:B------:R-:W2:Y:S02]  /*3840*/  SYNCS.PHASECHK.TRANS64.TRYWAIT P0, [UR4+0x150], R3 ;  /* 0x00015003ff0075a7 */ /* 0x000ea40008001104 */
[----:B--2---:R-:W-:Y:S05]  /*3850*/  @!P0 BRA `(.L_x_66) ;  /* 0x0000005000e48947 */ /* 0x004fea0003800000 */
.L_x_65:
[----:B------:R-:W-:-:S04]  /*3860*/  UIADD3 UR7, UPT, UPT, UR5, 0x1, URZ ;  /* 0x0000000105077890 */ /* 0x000fc8000fffe0ff */
[----:B------:R-:W-:-:S04]  /*3870*/  UISETP.NE.AND UP0, UPT, UR7, 0x2, UPT ;  /* 0x000000020700788c */ /* 0x000fc8000bf05270 */
[----:B------:R-:W-:Y:S02]  /*3880*/  USEL UR8, URZ, 0x1, UP0 ;  /* 0x00000001ff087887 */ /* 0x000fe40008000000 */
[----:B------:R-:W-:-:S04]  /*3890*/  USEL UR7, UR7, URZ, UP0 ;  /* 0x000000ff07077287 */ /* 0x000fc80008000000 */
[----:B------:R-:W-:Y:S01]  /*38a0*/  ULEA UR7, UR7, UR6, 0x3 ;  /* 0x0000000607077291 */ /* 0x000fe2000f8e18ff */
[----:B--2---:R-:W-:-:S04]  /*38b0*/  LOP3.LUT R3, R12, UR8, RZ, 0x3c, !PT ;  /* 0x000000080c037c12 */ /* 0x004fc8000f8e3cff */
[----:B------:R-:W-:-:S04]  /*38c0*/  SHF.L.U32 R0, R3, 0x1f, RZ ;  /* 0x0000001f03007819 */ /* 0x000fc800000006ff */
[----:B------:R-:W2:Y:S02]  /*38d0*/  SYNCS.PHASECHK.TRANS64 P0, [UR7+0x150], R0 ;  /* 0x00015000ff0075a7 */ /* 0x000ea40008001007 */
[----:B-12---:R-:W-:Y:S05]  /*38e0*/  @P0 EXIT ;  /* 0x000000000000094d */ /* 0x006fea0003800000 */
[----:B------:R-:W-:Y:S02]  /*38f0*/  SHF.L.U32 R3, R3, 0x1f, RZ ;  /* 0x0000001f03037819 */ /* 0x000fe400000006ff */
[----:B------:R-:W-:-:S07]  /*3900*/  MOV R0, UR7 ;  /* 0x0000000700007c02 */ /* 0x000fce0008000f00 */
.L_x_67:
[----:B-1----:R1:W2:Y:S02]  /*3910*/  SYNCS.PHASECHK.TRANS64.TRYWAIT P0, [R0+URZ+0x150], R3 ;  /* 0x00015003000075a7 */ /* 0x0022a400080011ff */
[----:B--2---:R-:W-:Y:S05]  /*3920*/  @!P0 NANOSLEEP.SYNCS 0x989680 ;  /* 0x009896800000895d */ /* 0x004fea0003900000 */
[----:B------:R-:W2:Y:S02]  /*3930*/  @!P0 SYNCS.PHASECHK.TRANS64 P0, [R0+URZ+0x150], R3 ;  /* 0x00015003000085a7 */ /* 0x000ea400080010ff */
[----:B--2---:R-:W-:Y:S05]  /*3940*/  @P0 EXIT ;  /* 0x000000000000094d */ /* 0x004fea0003800000 */
[----:B------:R-:W-:Y:S05]  /*3950*/  BRA `(.L_x_67) ;  /* 0xfffffffc00ec7947 */ /* 0x000fea000383ffff */
.L_x_60:
[----:B------:R-:W-:Y:S05]  /*3960*/  BRA.U UP5, `(.L_x_68) ;  /* 0x0000001105dc7547 */ /* 0x000fea000b800000 */
[----:B------:R-:W2:Y:S01]  /*3970*/  S2UR UR7, SR_CgaCtaId ;  /* 0x00000000000779c3 */ /* 0x000ea20000008800 */
[----:B------:R-:W-:Y:S01]  /*3980*/  UMOV UR4, 0x40 ;  /* 0x0000004000047882 */ /* 0x000fe20000000000 */
[----:B------:R-:W-:Y:S01]  /*3990*/  NOP ;  /* 0x0000000000007918 */ /* 0x000fe20000000000 */
[----:B------:R-:W-:Y:S01]  /*39a0*/  UMOV UR6, 0x400 ;  /* 0x0000040000067882 */ /* 0x000fe20000000000 */
[----:B--2---:R-:W-:Y:S02]  /*39b0*/  ULEA UR5, UR7, UR4, 0x18 ;  /* 0x0000000407057291 */ /* 0x004fe4000f8ec0ff */
[----:B------:R-:W-:-:S07]  /*39c0*/  ULEA UR6, UR7, UR6, 0x18 ;  /* 0x0000000607067291 */ /* 0x000fce000f8ec0ff */
[----:B------:R-:W2:Y:S02]  /*39d0*/  LDS.U8 R0, [UR5+0x1c] ;  /* 0x00001c05ff007984 */ /* 0x000ea40008000000 */
[----:B--2---:R-:W-:-:S13]  /*39e0*/  ISETP.NE.AND P0, PT, R0, RZ, PT ;  /* 0x000000ff0000720c */ /* 0x004fda0003f05270 */
[----:B------:R-:W-:Y:S05]  /*39f0*/  @P0 BRA `(.L_x_69) ;  /* 0x0000000400080947 */ /* 0x000fea0003800000 */
[----:B------:R-:W-:Y:S02]  /*3a00*/  UISETP.NE.U32.AND UP1, UPT, UR46, 0x1, UPT ;  /* 0x000000012e00788c */ /* 0x000fe4000bf25070 */
[----:B------:R-:W-:-:S07]  /*3a10*/  UIADD3 UR7, UPT, UPT, UR5, 0x8, URZ ;  /* 0x0000000805077890 */ /* 0x000fce000fffe0ff */
[----:B------:R-:W-:Y:S05]  /*3a20*/  BRA.U !UP1, `(.L_x_70) ;  /* 0x00000001099c7547 */ /* 0x000fea000b800000 */
[----:B------:R-:W-:Y:S01]  /*3a30*/  ELECT P0, URZ, PT ;  /* 0x0000000000ff782f */ /* 0x000fe20003800000 */
[----:B------:R-:W-:-:S12]  /*3a40*/  BSSY B0, `(.L_x_70) ;  /* 0x0000025000007945 */ /* 0x000fd80003800000 */
[----:B------:R-:W-:Y:S05]  /*3a50*/  @!P0 BRA `(.L_x_71) ;  /* 0x00000000008c8947 */ /* 0x000fea0003800000 */
[----:B------:R-:W-:-:S05]  /*3a60*/  UMOV UR4, 0x10 ;  /* 0x0000001000047882 */ /* 0x000fca0000000000 */
[----:B------:R-:W-:Y:S04]  /*3a70*/  DEPBAR.LE SB2, 0x36 ;  /* 0x0000ad800000791a */ /* 0x000fe80000000000 */
[----:B------:R-:W2:Y:S02]  /*3a80*/  UTCATOMSWS.2CTA.FIND_AND_SET.ALIGN UP0, UR4, UR4 ;  /* 0x00000004000475e3 */ /* 0x000ea40008200800 */
[----:B--2---:R-:W-:Y:S01]  /*3a90*/  MOV R11, UR4 ;  /* 0x00000004000b7c02 */ /* 0x004fe20008000f00 */
[----:B------:R-:W-:Y:S06]  /*3aa0*/  BRA.U UP0, `(.L_x_72) ;  /* 0x0000000100187547 */ /* 0x000fec000b800000 */
.L_x_73:
[----:B------:R-:W-:Y:S05]  /*3ab0*/  NANOSLEEP 0x64 ;  /* 0x000000640000795d */ /* 0x000fea0003800000 */
[----:B------:R-:W-:-:S05]  /*3ac0*/  UMOV UR4, 0x10 ;  /* 0x0000001000047882 */ /* 0x000fca0000000000 */
[----:B------:R-:W-:Y:S04]  /*3ad0*/  DEPBAR.LE SB2, 0x36 ;  /* 0x0000ad800000791a */ /* 0x000fe80000000000 */
[----:B------:R-:W2:Y:S02]  /*3ae0*/  UTCATOMSWS.2CTA.FIND_AND_SET.ALIGN UP0, UR4, UR4 ;  /* 0x00000004000475e3 */ /* 0x000ea40008200800 */
[----:B--2---:R-:W-:Y:S01]  /*3af0*/  MOV R11, UR4 ;  /* 0x00000004000b7c02 */ /* 0x004fe20008000f00 */
[----:B------:R-:W-:Y:S05]  /*3b00*/  BRA.U !UP0, `(.L_x_73) ;  /* 0xfffffffd08e87547 */ /* 0x000fea000b83ffff */
.L_x_72:
[----:B------:R-:W2:Y:S01]  /*3b10*/  LDS R7, [UR5+0x10] ;  /* 0x00001005ff077984 */ /* 0x000ea20008000800 */
[----:B------:R-:W-:Y:S01]  /*3b20*/  IMAD.U32 R5, RZ, RZ, UR6 ;  /* 0x00000006ff057e24 */ /* 0x000fe2000f8e00ff */
[----:B------:R-:W-:-:S03]  /*3b30*/  MOV R4, UR45 ;  /* 0x0000002d00047c02 */ /* 0x000fc60008000f00 */
[----:B------:R-:W-:Y:S01]  /*3b40*/  VIADD R5, R5, 0x1f0 ;  /* 0x000001f005057836 */ /* 0x000fe20000000000 */
[----:B--2---:R-:W-:-:S04]  /*3b50*/  SHF.L.U32 R7, R7, 0x1f, RZ ;  /* 0x0000001f07077819 */ /* 0x004fc800000006ff */
[----:B------:R-:W2:Y:S02]  /*3b60*/  SYNCS.PHASECHK.TRANS64.TRYWAIT P0, [UR5+0x8], R7 ;  /* 0x00000807ff0075a7 */ /* 0x000ea40008001105 */
[----:B--2---:R-:W-:Y:S05]  /*3b70*/  @P0 BRA `(.L_x_74) ;  /* 0x0000000000080947 */ /* 0x004fea0003800000 */
[----:B------:R-:W2:Y:S02]  /*3b80*/  SYNCS.PHASECHK.TRANS64.TRYWAIT P0, [UR5+0x8], R7 ;  /* 0x00000807ff0075a7 */ /* 0x000ea40008001105 */
[----:B--2---:R-:W-:Y:S05]  /*3b90*/  @!P0 BRA `(.L_x_75) ;  /* 0x00000050002c8947 */ /* 0x004fea0003800000 */
.L_x_74:
[----:B--2---:R-:W-:Y:S01]  /*3ba0*/  HFMA2 R0, -RZ, RZ, 0, 5.9604644775390625e-08 ;  /* 0x00000001ff007431 */ /* 0x004fe200000001ff */
[----:B------:R-:W-:Y:S01]  /*3bb0*/  UPRMT UR4, UR45, 0x654, UR7 ;  /* 0x000006542d047896 */ /* 0x000fe20008000007 */
[----:B------:R-:W-:Y:S01]  /*3bc0*/  IMAD.MOV.U32 R8, RZ, RZ, 0xffff ;  /* 0x0000ffffff087424 */ /* 0x000fe200078e00ff */
[----:B------:R-:W-:Y:S01]  /*3bd0*/  PRMT R4, R4, 0x654, R5 ;  /* 0x0000065404047816 */ /* 0x000fe20000000005 */
[----:B------:R-:W-:Y:S02]  /*3be0*/  IMAD.MOV.U32 R6, RZ, RZ, 0x4 ;  /* 0x00000004ff067424 */ /* 0x000fe400078e00ff */
[----:B------:R-:W-:Y:S01]  /*3bf0*/  IMAD.SHL.U32 R9, R11, 0x20, RZ ;  /* 0x000000200b097824 */ /* 0x000fe200078e00ff */
[----:B------:R-:W-:Y:S02]  /*3c00*/  MOV R5, UR4 ;  /* 0x0000000400057c02 */ /* 0x000fe40008000f00 */
[-C--:B------:R-:W-:Y:S01]  /*3c10*/  SHF.L.U32 R8, R8, R11.reuse, RZ ;  /* 0x0000000b08087219 */ /* 0x080fe200000006ff */
[----:B------:R2:W-:Y:S01]  /*3c20*/  SYNCS.ARRIVE.TRANS64.RED RZ, [UR4], R6 ;  /* 0x00000006ffff79a7 */ /* 0x0005e20008000404 */
[----:B------:R-:W-:Y:S01]  /*3c30*/  SHF.L.U32 R7, R0, R11, RZ ;  /* 0x0000000b00077219 */ /* 0x000fe200000006ff */
[----:B------:R2:W-:Y:S04]  /*3c40*/  STS [UR6+0x1f0], R9 ;  /* 0x0001f009ff007988 */ /* 0x0005e80008000806 */
[----:B------:R2:W-:Y:S04]  /*3c50*/  STAS [R4.64], R11 ;  /* 0x0000000b04007dbd */ /* 0x0005e8000c0008ff */
[----:B------:R2:W-:Y:S04]  /*3c60*/  ATOMS.OR RZ, [UR5+0x14], R8 ;  /* 0x00001408ffff798c */ /* 0x0005e8000b000005 */
[----:B------:R2:W-:Y:S04]  /*3c70*/  ATOMS.OR RZ, [UR5+0x18], R7 ;  /* 0x00001807ffff798c */ /* 0x0005e8000b000005 */
[----:B------:R2:W-:Y:S02]  /*3c80*/  ATOMS.XOR RZ, [UR5+0x10], R0 ;  /* 0x00001000ffff798c */ /* 0x0005e4000b800005 */
.L_x_71:
[----:B-1----:R-:W-:Y:S05]  /*3c90*/  BSYNC B0 ;  /* 0x0000000000007941 */ /* 0x002fea0003800000 */
.L_x_70:
[----:B------:R-:W-:Y:S05]  /*3ca0*/  BRA.U UP1, `(.L_x_76) ;  /* 0x00000001016c7547 */ /* 0x000fea000b800000 */
[----:B------:R-:W-:-:S03]  /*3cb0*/  UMOV UR4, 0xffffffff ;  /* 0xffffffff00047882 */ /* 0x000fc60000000000 */
[----:B------:R-:W-:Y:S05]  /*3cc0*/  BRA.DIV UR4, `(.L_x_77) ;  /* 0x0000004e04f87947 */ /* 0x000fea000b800000 */
[----:B------:R-:W-:-:S13]  /*3cd0*/  ELECT P0, URZ, PT ;  /* 0x0000000000ff782f */ /* 0x000fda0003800000 */
.L_x_187:
[----:B------:R-:W-:Y:S05]  /*3ce0*/  @!P0 BRA `(.L_x_76) ;  /* 0x00000000005c8947 */ /* 0x000fea0003800000 */
[----:B--2---:R-:W2:Y:S02]  /*3cf0*/  LDS R5, [UR5+0x10] ;  /* 0x00001005ff057984 */ /* 0x004ea40008000800 */
[----:B--2---:R-:W-:-:S04]  /*3d00*/  SHF.L.U32 R5, R5, 0x1f, RZ ;  /* 0x0000001f05057819 */ /* 0x004fc800000006ff */
[----:B------:R-:W2:Y:S02]  /*3d10*/  SYNCS.PHASECHK.TRANS64.TRYWAIT P0, [UR5+0x8], R5 ;  /* 0x00000805ff0075a7 */ /* 0x000ea40008001105 */
[----:B--2---:R-:W-:Y:S05]  /*3d20*/  @P0 BRA `(.L_x_78) ;  /* 0x0000000000080947 */ /* 0x004fea0003800000 */
[----:B------:R-:W2:Y:S02]  /*3d30*/  SYNCS.PHASECHK.TRANS64.TRYWAIT P0, [UR5+0x8], R5 ;  /* 0x00000805ff0075a7 */ /* 0x000ea40008001105 */
[----:B--2---:R-:W-:Y:S05]  /*3d40*/  @!P0 BRA `(.L_x_79) ;  /* 0x0000004c00fc8947 */ /* 0x004fea0003800000 */
.L_x_78:
[----:B------:R-:W3:Y:S01]  /*3d50*/  LDS R7, [UR6+0x1f0] ;  /* 0x0001f006ff077984 */ /* 0x000ee20008000800 */
[----:B--2---:R-:W-:Y:S02]  /*3d60*/  HFMA2 R0, -RZ, RZ, 0, 5.9604644775390625e-08 ;  /* 0x00000001ff007431 */ /* 0x004fe400000001ff */
[----:B------:R-:W-:Y:S01]  /*3d70*/  IMAD.MOV.U32 R4, RZ, RZ, 0xffff ;  /* 0x0000ffffff047424 */ /* 0x000fe200078e00ff */
[----:B------:R-:W-:Y:S01]  /*3d80*/  UPRMT UR4, UR45, 0x654, UR7 ;  /* 0x000006542d047896 */ /* 0x000fe20008000007 */
[----:B---3--:R-:W-:-:S03]  /*3d90*/  IMAD.SHL.U32 R5, R7, 0x20, RZ ;  /* 0x0000002007057824 */ /* 0x008fc600078e00ff */
[-C--:B------:R-:W-:Y:S02]  /*3da0*/  SHF.L.U32 R4, R4, R7.reuse, RZ ;  /* 0x0000000704047219 */ /* 0x080fe400000006ff */
[----:B------:R-:W-:Y:S01]  /*3db0*/  SHF.L.U32 R7, R0, R7, RZ ;  /* 0x0000000700077219 */ /* 0x000fe200000006ff */
[----:B------:R3:W-:Y:S04]  /*3dc0*/  STS [UR6+0x1f0], R5 ;  /* 0x0001f005ff007988 */ /* 0x0007e80008000806 */
[----:B------:R3:W-:Y:S04]  /*3dd0*/  ATOMS.OR RZ, [UR5+0x14], R4 ;  /* 0x00001404ffff798c */ /* 0x0007e8000b000005 */
[----:B------:R3:W-:Y:S01]  /*3de0*/  ATOMS.OR RZ, [UR5+0x18], R7 ;  /* 0x00001807ffff798c */ /* 0x0007e2000b000005 */
[----:B------:R-:W-:Y:S03]  /*3df0*/  SYNCS.ARRIVE.TRANS64.RED.A1T0 RZ, [UR4], RZ ;  /* 0x000000ffffff79a7 */ /* 0x000fe60008100404 */
[----:B------:R3:W-:Y:S01]  /*3e00*/  ATOMS.XOR RZ, [UR5+0x10], R0 ;  /* 0x00001000ffff798c */ /* 0x0007e2000b800005 */
[----:B------:R-:W-:Y:S05]  /*3e10*/  BRA `(.L_x_76) ;  /* 0x0000000000107947 */ /* 0x000fea0003800000 */
.L_x_69:
[----:B------:R-:W-:Y:S02]  /*3e20*/  MOV R0, 0xffffffff ;  /* 0xffffffff00007802 */ /* 0x000fe40000000f00 */
[----:B------:R-:W-:-:S03]  /*3e30*/  MOV R4, 0x3e60 ;  /* 0x00003e6000047802 */ /* 0x000fc60000000f00 */
[----:B------:R2:W-:Y:S04]  /*3e40*/  STS [UR6+0x1f0], R0 ;  /* 0x0001f000ff007988 */ /* 0x0005e80008000806 */
[----:B-12--5:R-:W-:Y:S05]  /*3e50*/  CALL.REL.NOINC `($__internal_1_$__cuda_sm10x_tcgen05_guardrail_trap_phase_invalid_during_alloc) ;  /* 0x00000054005c7944 */ /* 0x026fea0003c00000 */
.L_x_76:
[----:B------:R-:W-:Y:S05]  /*3e60*/  WARPSYNC.ALL ;  /* 0x0000000000007948 */ /* 0x000fea0003800000 */
[----:B------:R-:W4:Y:S01]  /*3e70*/  S2UR UR4, SR_CgaCtaId ;  /* 0x00000000000479c3 */ /* 0x000f220000008800 */
[----:B------:R-:W-:Y:S01]  /*3e80*/  UMOV UR26, 0x400 ;  /* 0x00000400001a7882 */ /* 0x000fe20000000000 */
[----:B------:R-:W-:-:S06]  /*3e90*/  NOP ;  /* 0x0000000000007918 */ /* 0x000fcc0000000000 */
[----:B------:R-:W-:Y:S06]  /*3ea0*/  BAR.ARV 0x6, 0xa0 ;  /* 0x0182800000007b1d */ /* 0x000fec0000002000 */
[----:B------:R-:W1:Y:S01]  /*3eb0*/  LDCU UR6, c[0x0][0x38c] ;  /* 0x00007180ff0677ac */ /* 0x000e620008000800 */
[----:B------:R-:W-:Y:S01]  /*3ec0*/  LOP3.LUT R3, R3, 0xffff, RZ, 0xc0, !PT ;  /* 0x0000ffff03037812 */ /* 0x000fe200078ec0ff */
[----:B--2---:R-:W-:Y:S01]  /*3ed0*/  IMAD.MOV.U32 R9, RZ, RZ, 0x1 ;  /* 0x00000001ff097424 */ /* 0x004fe200078e00ff */
[----:B------:R-:W-:Y:S01]  /*3ee0*/  LOP3.LUT R2, R2, 0xffff, RZ, 0xc0, !PT ;  /* 0x0000ffff02027812 */ /* 0x000fe200078ec0ff */
[----:B------:R-:W-:Y:S01]  /*3ef0*/  IMAD.MOV.U32 R8, RZ, RZ, RZ ;  /* 0x000000ffff087224 */ /* 0x000fe200078e00ff */
[----:B------:R-:W-:Y:S01]  /*3f00*/  R2UR UR28, R3 ;  /* 0x00000000031c72ca */ /* 0x000fe200000e0000 */
[----:B------:R-:W-:Y:S01]  /*3f10*/  UMOV UR32, URZ ;  /* 0x000000ff00207c82 */ /* 0x000fe20008000000 */
[----:B------:R-:W-:-:S02]  /*3f20*/  R2UR UR42, R2 ;  /* 0x00000000022a72ca */ /* 0x000fc400000e0000 */
[----:B------:R-:W-:Y:S01]  /*3f30*/  CS2R R2, SRZ ;  /* 0x0000000000027805 */ /* 0x000fe2000001ff00 */
[----:B------:R-:W-:Y:S01]  /*3f40*/  UMOV UR23, URZ ;  /* 0x000000ff00177c82 */ /* 0x000fe20008000000 */
[----:B----4-:R-:W-:Y:S01]  /*3f50*/  ULEA UR26, UR4, UR26, 0x18 ;  /* 0x0000001a041a7291 */ /* 0x010fe2000f8ec0ff */
[----:B------:R-:W-:Y:S01]  /*3f60*/  UMOV UR22, URZ ;  /* 0x000000ff00167c82 */ /* 0x000fe20008000000 */
[----:B------:R-:W-:Y:S02]  /*3f70*/  UISETP.NE.AND UP3, UPT, UR46, URZ, UPT ;  /* 0x000000ff2e00728c */ /* 0x000fe4000bf65270 */
[----:B------:R-:W-:Y:S02]  /*3f80*/  UIADD3 UR5, UPT, UPT, UR26, 0x6400, URZ ;  /* 0x000064001a057890 */ /* 0x000fe4000fffe0ff */
[----:B------:R-:W-:-:S03]  /*3f90*/  UIADD3 UR4, UPT, UPT, UR26, 0x26400, URZ ;  /* 0x000264001a047890 */ /* 0x000fc6000fffe0ff */
[----:B---3--:R-:W2:Y:S01]  /*3fa0*/  LDS R0, [UR26+0x1f0] ;  /* 0x0001f01aff007984 */ /* 0x008ea20008000800 */
[----:B-1----:R-:W-:Y:S02]  /*3fb0*/  UIADD3 UR6, UPT, UPT, UR6, 0x1f, URZ ;  /* 0x0000001f06067890 */ /* 0x002fe4000fffe0ff */
[----:B------:R-:W-:Y:S02]  /*3fc0*/  USHF.R.U32.HI UR5, URZ, 0x4, UR5 ;  /* 0x00000004ff057899 */ /* 0x000fe40008011605 */
[----:B------:R-:W-:Y:S02]  /*3fd0*/  USHF.R.S32.HI UR33, URZ, 0x1f, UR6 ;  /* 0x0000001fff217899 */ /* 0x000fe40008011406 */
[----:B------:R-:W-:Y:S02]  /*3fe0*/  USHF.R.U32.HI UR4, URZ, 0x4, UR4 ;  /* 0x00000004ff047899 */ /* 0x000fe40008011604 */
[----:B------:R-:W-:Y:S02]  /*3ff0*/  ULEA.HI UR33, UR33, UR6, URZ, 0x5 ;  /* 0x0000000621217291 */ /* 0x000fe4000f8f28ff */
[----:B------:R-:W-:-:S02]  /*4000*/  ULOP3.LUT UR5, UR5, 0x3fff, URZ, 0xc0, !UPT ;  /* 0x00003fff05057892 */ /* 0x000fc4000f8ec0ff */
[----:B------:R-:W-:Y:S02]  /*4010*/  USHF.R.S32.HI UR33, URZ, 0x5, UR33 ;  /* 0x00000005ff217899 */ /* 0x000fe40008011421 */
[----:B------:R-:W-:Y:S02]  /*4020*/  ULOP3.LUT UR30, UR4, 0x3fff, URZ, 0xc0, !UPT ;  /* 0x00003fff041e7892 */ /* 0x000fe4000f8ec0ff */
[----:B------:R-:W-:Y:S01]  /*4030*/  UISETP.LT.AND UP0, UPT, UR33, 0x1, UPT ;  /* 0x000000012100788c */ /* 0x000fe2000bf01270 */
[----:B------:R-:W-:Y:S01]  /*4040*/  UMOV UR40, 0x0 ;  /* 0x0000000000287882 */ /* 0x000fe20000000000 */
[----:B------:R-:W-:Y:S01]  /*4050*/  UMOV UR41, 0x8100910 ;  /* 0x0810091000297882 */ /* 0x000fe20000000000 */
[----:B------:R-:W-:Y:S02]  /*4060*/  ULOP3.LUT UR29, UR5, 0x10000, URZ, 0xfc, !UPT ;  /* 0x00010000051d7892 */ /* 0x000fe4000f8efcff */
[----:B------:R-:W-:Y:S02]  /*4070*/  ULOP3.LUT UR30, UR30, 0x10000, URZ, 0xfc, !UPT ;  /* 0x000100001e1e7892 */ /* 0x000fe4000f8efcff */
[----:B------:R-:W-:Y:S01]  /*4080*/  USEL UR43, UR33, 0x1, !UP0 ;  /* 0x00000001212b7887 */ /* 0x000fe2000c000000 */
[----:B------:R-:W-:Y:S01]  /*4090*/  UMOV UR38, 0x0 ;  /* 0x0000000000267882 */ /* 0x000fe20000000000 */
[----:B------:R-:W-:Y:S01]  /*40a0*/  UMOV UR39, 0x8100910 ;  /* 0x0810091000277882 */ /* 0x000fe20000000000 */
[----:B------:R-:W-:Y:S01]  /*40b0*/  UMOV UR36, 0x0 ;  /* 0x0000000000247882 */ /* 0x000fe20000000000 */
[----:B------:R-:W-:Y:S01]  /*40c0*/  UMOV UR37, 0x8100910 ;  /* 0x0810091000257882 */ /* 0x000fe20000000000 */
[----:B------:R-:W-:Y:S01]  /*40d0*/  UMOV UR34, 0x0 ;  /* 0x0000000000227882 */ /* 0x000fe20000000000 */
[----:B------:R-:W-:Y:S01]  /*40e0*/  UMOV UR35, 0x8100910 ;  /* 0x0810091000237882 */ /* 0x000fe20000000000 */
[----:B--2---:R-:W-:-:S15]  /*40f0*/  R2UR UR44, R0 ;  /* 0x00000000002c72ca */ /* 0x004fde00000e0000 */
.L_x_87:
[C---:B------:R-:W-:Y:S02]  /*4100*/  LEA R0, R8.reuse, UR26, 0x3 ;  /* 0x0000001a08007c11 */ /* 0x040fe4000f8e18ff */
[----:B------:R-:W-:Y:S02]  /*4110*/  SHF.L.U32 R5, R3, 0x1f, RZ ;  /* 0x0000001f03057819 */ /* 0x000fe400000006ff */
[----:B------:R-:W-:Y:S02]  /*4120*/  LEA R4, R8, UR26, 0x4 ;  /* 0x0000001a08047c11 */ /* 0x000fe4000f8e20ff */
[----:B------:R-:W1:Y:S02]  /*4130*/  SYNCS.PHASECHK.TRANS64.TRYWAIT P0, [R0+URZ+0x140], R5 ;  /* 0x00014005000075a7 */ /* 0x000e6400080011ff */
[----:B-1-3--:R-:W-:Y:S05]  /*4140*/  @!P0 BRA `(.L_x_80) ;  /* 0x0000004c00148947 */ /* 0x00afea0003800000 */
.L_x_188:
[----:B-1----:R-:W1:Y:S01]  /*4150*/  LDS.128 R4, [R4+0x1d0] ;  /* 0x0001d00004047984 */ /* 0x002e620000000c00 */
[----:B------:R-:W-:Y:S02]  /*4160*/  VIADD R0, R0, 0x150 ;  /* 0x0000015000007836 */ /* 0x000fe40000000000 */
[----:B------:R-:W-:Y:S01]  /*4170*/  VIADD R8, R8, 0x1 ;  /* 0x0000000108087836 */ /* 0x000fe20000000000 */
[----:B------:R-:W-:Y:S01]  /*4180*/  @!PT LDS RZ, [RZ] ;  /* 0x00000000fffff984 */ /* 0x000fe20000000800 */
[----:B------:R-:W-:Y:S01]  /*4190*/  @!PT LDS RZ, [RZ] ;  /* 0x00000000fffff984 */ /* 0x000fe20000000800 */
[----:B------:R-:W-:Y:S01]  /*41a0*/  @!PT LDS RZ, [RZ] ;  /* 0x00000000fffff984 */ /* 0x000fe20000000800 */
[----:B------:R-:W-:Y:S01]  /*41b0*/  @!PT LDS RZ, [RZ] ;  /* 0x00000000fffff984 */ /* 0x000fe20000000800 */
[----:B------:R2:W-:Y:S06]  /*41c0*/  MEMBAR.ALL.CTA ;  /* 0x0000000000007992 */ /* 0x0005ec0000008000 */
[----:B--2---:R-:W2:Y:S01]  /*41d0*/  FENCE.VIEW.ASYNC.S ;  /* 0x00000000000073c6 */ /* 0x004ea20000000000 */
[----:B------:R-:W-:-:S04]  /*41e0*/  PRMT R0, RZ, 0x654, R0 ;  /* 0x00000654ff007816 */ /* 0x000fc80000000000 */
[----:B--2---:R2:W-:Y:S01]  /*41f0*/  SYNCS.ARRIVE.TRANS64.RED.A1T0 RZ, [R0+URZ], RZ ;  /* 0x000000ff00ff79a7 */ /* 0x0045e200081004ff */
[----:B-1----:R-:W-:Y:S01]  /*4200*/  LOP3.LUT P1, RZ, R6, 0x1, RZ, 0xc0, !PT ;  /* 0x0000000106ff7812 */ /* 0x002fe2000782c0ff */
[----:B--2---:R-:W-:-:S12]  /*4210*/  BRA.U UP3, `(.L_x_81) ;  /* 0x0000000503087547 */ /* 0x004fd8000b800000 */
[----:B------:R-:W1:Y:S01]  /*4220*/  LDCU UR4, c[0x0][0x38c] ;  /* 0x00007180ff0477ac */ /* 0x000e620008000800 */
[----:B------:R-:W-:Y:S02]  /*4230*/  PLOP3.LUT P2, PT, PT, PT, PT, 0x80, 0x8 ;  /* 0x000000000008781c */ /* 0x000fe40003f4f070 */
[----:B------:R-:W-:Y:S01]  /*4240*/  SHF.L.U32 R5, R9, 0x1f, RZ ;  /* 0x0000001f09057819 */ /* 0x000fe200000006ff */
[----:B------:R-:W-:Y:S02]  /*4250*/  ULEA UR31, UR32, UR26, 0x3 ;  /* 0x0000001a201f7291 */ /* 0x000fe4000f8e18ff */
[----:B------:R-:W-:Y:S02]  /*4260*/  ULEA UR11, UR32, UR44, 0x5 ;  /* 0x0000002c200b7291 */ /* 0x000fe4000f8e28ff */
[----:B-1----:R-:W-:-:S06]  /*4270*/  UISETP.GE.AND UP0, UPT, UR4, 0x1, UPT ;  /* 0x000000010400788c */ /* 0x002fcc000bf06270 */
[----:B------:R-:W-:-:S05]  /*4280*/  PLOP3.LUT P0, PT, PT, PT, UP0, 0x80, 0x8 ;  /* 0x000000000008781c */ /* 0x000fca0003f0f008 */
[----:B------:R-:W-:-:S08]  /*4290*/  @UP0 ULEA UR4, UR23, UR26, 0x3 ;  /* 0x0000001a17040291 */ /* 0x000fd0000f8e18ff */
[----:B------:R-:W-:-:S04]  /*42a0*/  @P0 SHF.L.U32 R0, R2, 0x1f, RZ ;  /* 0x0000001f02000819 */ /* 0x000fc800000006ff */
[----:B------:R1:W2:Y:S01]  /*42b0*/  @P0 SYNCS.PHASECHK.TRANS64.TRYWAIT P2, [UR4], R0 ;  /* 0x00000000ff0005a7 */ /* 0x0002a20008041104 */
[----:B------:R-:W3:Y:S02]  /*42c0*/  SYNCS.PHASECHK.TRANS64.TRYWAIT P0, [UR31+0x180], R5 ;  /* 0x00018005ff0075a7 */ /* 0x000ee4000800111f */
[----:B-123--:R-:W-:Y:S05]  /*42d0*/  @!P0 BRA `(.L_x_82) ;  /* 0x0000004800c48947 */ /* 0x00efea0003800000 */
.L_x_190:
[----:B------:R-:W-:Y:S01]  /*42e0*/  UMOV UR27, UR22 ;  /* 0x00000016001b7c82 */ /* 0x000fe20008000000 */
[----:B------:R-:W-:Y:S05]  /*42f0*/  BRA.U !UP0, `(.L_x_83) ;  /* 0x0000000108c07547 */ /* 0x000fea000b800000 */
[----:B------:R-:W-:Y:S02]  /*4300*/  UIADD3 UR27, UPT, UPT, UR43, UR22, URZ ;  /* 0x000000162b1b7290 */ /* 0x000fe4000fffe0ff */
[----:B------:R-:W-:Y:S01]  /*4310*/  UPLOP3.LUT UP2, UPT, UPT, UPT, UPT, 0x40, 0x4 ;  /* 0x000000000004789c */ /* 0x000fe20003f4e870 */
[----:B------:R-:W-:Y:S01]  /*4320*/  UMOV UR24, UR33 ;  /* 0x0000002100187c82 */ /* 0x000fe20008000000 */
[----:B------:R-:W-:-:S09]  /*4330*/  UMOV UR10, UR23 ;  /* 0x00000017000a7c82 */ /* 0x000fd20008000000 */
.L_x_86:
[----:B--2---:R-:W-:Y:S01]  /*4340*/  ULEA UR5, UR10, UR26, 0x3 ;  /* 0x0000001a0a057291 */ /* 0x004fe2000f8e18ff */
[----:B---3--:R-:W-:Y:S11]  /*4350*/  @P2 BRA `(.L_x_84) ;  /* 0x00000000000c2947 */ /* 0x008ff60003800000 */
[----:B-1----:R-:W-:Y:S04]  /*4360*/  SHF.L.U32 R5, R2, 0x1f, RZ ;  /* 0x0000001f02057819 */ /* 0x002fe800000006ff */
[----:B------:R-:W1:Y:S02]  /*4370*/  SYNCS.PHASECHK.TRANS64.TRYWAIT P0, [UR5], R5 ;  /* 0x00000005ff0075a7 */ /* 0x000e640008001105 */
[----:B-1----:R-:W-:Y:S05]  /*4380*/  @!P0 BRA `(.L_x_85) ;  /* 0x0000004800b08947 */ /* 0x002fea0003800000 */
.L_x_84:
[----:B------:R-:W-:Y:S01]  /*4390*/  UISETP.NE.AND UP0, UPT, UR24, 0x1, UPT ;  /* 0x000000011800788c */ /* 0x000fe2000bf05270 */
[----:B------:R-:W-:Y:S01]  /*43a0*/  PLOP3.LUT P2, PT, PT, PT, PT, 0x80, 0x8 ;  /* 0x000000000008781c */ /* 0x000fe20003f4f070 */
[----:B------:R-:W-:Y:S02]  /*43b0*/  UIADD3 UR4, UPT, UPT, UR10, 0x1, URZ ;  /* 0x000000010a047890 */ /* 0x000fe4000fffe0ff */
[----:B------:R-:W-:Y:S02]  /*43c0*/  UIADD3 UR25, UPT, UPT, UR5, 0x80, URZ ;  /* 0x0000008005197890 */ /* 0x000fe4000fffe0ff */
[----:B------:R-:W-:Y:S01]  /*43d0*/  UISETP.NE.AND UP1, UPT, UR4, 0x10, UPT ;  /* 0x000000100400788c */ /* 0x000fe2000bf25270 */
[----:B------:R-:W-:Y:S01]  /*43e0*/  PLOP3.LUT P0, PT, PT, PT, UP0, 0x80, 0x8 ;  /* 0x000000000008781c */ /* 0x000fe20003f0f008 */
[----:B------:R-:W-:Y:S02]  /*43f0*/  UIADD3 UR22, UPT, UPT, UR22, 0x1, URZ ;  /* 0x0000000116167890 */ /* 0x000fe4000fffe0ff */
[----:B------:R-:W-:Y:S02]  /*4400*/  USEL UR6, URZ, 0x1, UP1 ;  /* 0x00000001ff067887 */ /* 0x000fe40008800000 */
[----:B------:R-:W-:Y:S02]  /*4410*/  USEL UR23, UR4, URZ, UP1 ;  /* 0x000000ff04177287 */ /* 0x000fe40008800000 */
[----:B------:R-:W-:Y:S02]  /*4420*/  UIADD3 UR24, UPT, UPT, UR24, -0x1, URZ ;  /* 0xffffffff18187890 */ /* 0x000fe4000fffe0ff */
[----:B------:R-:W-:Y:S01]  /*4430*/  @UP0 ULEA UR4, UR23, UR26, 0x3 ;  /* 0x0000001a17040291 */ /* 0x000fe2000f8e18ff */
[----:B------:R-:W-:Y:S01]  /*4440*/  LOP3.LUT R2, R2, UR6, RZ, 0x3c, !PT ;  /* 0x0000000602027c12 */ /* 0x000fe2000f8e3cff */
[----:B------:R-:W-:Y:S02]  /*4450*/  ULEA UR6, UR10, UR30, 0x8 ;  /* 0x0000001e0a067291 */ /* 0x000fe4000f8e40ff */
[----:B------:R-:W-:Y:S01]  /*4460*/  UISETP.NE.AND UP0, UPT, UR22, UR27, UPT ;  /* 0x0000001b1600728c */ /* 0x000fe2000bf05270 */
[----:B-1----:R-:W-:Y:S01]  /*4470*/  @P0 SHF.L.U32 R0, R2, 0x1f, RZ ;  /* 0x0000001f02000819 */ /* 0x002fe200000006ff */
[----:B------:R-:W-:Y:S02]  /*4480*/  UIADD3 UR20, UPT, UPT, UR6, 0x2, URZ ;  /* 0x0000000206147890 */ /* 0x000fe4000fffe0ff */
[----:B------:R-:W-:Y:S01]  /*4490*/  UIADD3 UR16, UPT, UPT, UR6, 0x4, URZ ;  /* 0x0000000406107890 */ /* 0x000fe2000fffe0ff */
[----:B------:R2:W3:Y:S01]  /*44a0*/  @P0 SYNCS.PHASECHK.TRANS64.TRYWAIT P2, [UR4], R0 ;  /* 0x00000000ff0005a7 */ /* 0x0004e20008041104 */
[----:B------:R-:W-:Y:S02]  /*44b0*/  ULEA UR4, UR10, UR29, 0x9 ;  /* 0x0000001d0a047291 */ /* 0x000fe4000f8e48ff */
[----:B------:R-:W-:Y:S02]  /*44c0*/  UIADD3 UR12, UPT, UPT, UR6, 0x6, URZ ;  /* 0x00000006060c7890 */ /* 0x000fe4000fffe0ff */
[----:B------:R-:W-:Y:S02]  /*44d0*/  UIADD3 UR18, UPT, UPT, UR4, 0x2, URZ ;  /* 0x0000000204127890 */ /* 0x000fe4000fffe0ff */
[----:B------:R-:W-:Y:S02]  /*44e0*/  UIADD3 UR14, UPT, UPT, UR4, 0x4, URZ ;  /* 0x00000004040e7890 */ /* 0x000fe4000fffe0ff */
[----:B------:R-:W-:Y:S01]  /*44f0*/  UIADD3 UR8, UPT, UPT, UR4, 0x6, URZ ;  /* 0x0000000604087890 */ /* 0x000fe2000fffe0ff */
[----:B------:R-:W-:Y:S01]  /*4500*/  UMOV UR7, 0x40004040 ;  /* 0x4000404000077882 */ /* 0x000fe20000000000 */
[----:B------:R-:W-:Y:S01]  /*4510*/  UMOV UR5, 0x40004040 ;  /* 0x4000404000057882 */ /* 0x000fe20000000000 */
[----:B------:R-:W-:Y:S01]  /*4520*/  UMOV UR21, 0x40004040 ;  /* 0x4000404000157882 */ /* 0x000fe20000000000 */
[----:B------:R2:W-:Y:S01]  /*4530*/  UTCHMMA.2CTA gdesc[UR4], gdesc[UR6], tmem[UR11], tmem[UR40], idesc[UR41], UP2 ;  /* 0x00ff2806040075ea */ /* 0x0005e2000920000b */
[----:B------:R-:W-:Y:S01]  /*4540*/  UPLOP3.LUT UP2, UPT, UPT, UPT, UPT, 0x80, 0x8 ;  /* 0x000000000008789c */ /* 0x000fe20003f4f070 */
[----:B------:R-:W-:Y:S01]  /*4550*/  UMOV UR19, 0x40004040 ;  /* 0x4000404000137882 */ /* 0x000fe20000000000 */
[----:B------:R-:W-:Y:S01]  /*4560*/  UMOV UR17, 0x40004040 ;  /* 0x4000404000117882 */ /* 0x000fe20000000000 */
[----:B------:R2:W-:Y:S01]  /*4570*/  UTCHMMA.2CTA gdesc[UR18], gdesc[UR20], tmem[UR11], tmem[UR38], idesc[UR39], UPT ;  /* 0x00ff2614120075ea */ /* 0x0005e2000ba0000b */
[----:B------:R-:W-:Y:S01]  /*4580*/  UMOV UR15, 0x40004040 ;  /* 0x40004040000f7882 */ /* 0x000fe20000000000 */
[----:B------:R-:W-:Y:S01]  /*4590*/  UMOV UR13, 0x40004040 ;  /* 0x40004040000d7882 */ /* 0x000fe20000000000 */
[----:B------:R-:W-:Y:S01]  /*45a0*/  UMOV UR9, 0x40004040 ;  /* 0x4000404000097882 */ /* 0x000fe20000000000 */
[----:B------:R2:W-:Y:S01]  /*45b0*/  UTCHMMA.2CTA gdesc[UR14], gdesc[UR16], tmem[UR11], tmem[UR36], idesc[UR37], UPT ;  /* 0x00ff24100e0075ea */ /* 0x0005e2000ba0000b */
[----:B------:R2:W-:Y:S01]  /*45c0*/  UTCHMMA.2CTA gdesc[UR8], gdesc[UR12], tmem[UR11], tmem[UR34], idesc[UR35], UPT ;  /* 0x00ff220c080075ea */ /* 0x0005e2000ba0000b */
[----:B------:R2:W-:Y:S01]  /*45d0*/  UTCBAR.2CTA.MULTICAST [UR25], URZ, UR28 ;  /* 0x000000ff190073e9 */ /* 0x0005e2000820081c */
[----:B------:R-:W-:Y:S01]  /*45e0*/  UMOV UR10, UR23 ;  /* 0x00000017000a7c82 */ /* 0x000fe20008000000 */
[----:B------:R-:W-:Y:S05]  /*45f0*/  BRA.U UP0, `(.L_x_86) ;  /* 0xfffffffd00507547 */ /* 0x000fea000b83ffff */
.L_x_83:
[----:B--2---:R-:W-:Y:S01]  /*4600*/  UIADD3 UR4, UPT, UPT, UR31, 0x160, URZ ;  /* 0x000001601f047890 */ /* 0x004fe2000fffe0ff */
[----:B------:R-:W-:-:S08]  /*4610*/  UMOV UR22, UR27 ;  /* 0x0000001b00167c82 */ /* 0x000fd00008000000 */
[----:B------:R2:W-:Y:S01]  /*4620*/  UTCBAR.2CTA.MULTICAST [UR4], URZ, UR42 ;  /* 0x000000ff040073e9 */ /* 0x0005e2000820082a */
[----:B------:R-:W-:Y:S02]  /*4630*/  NOP ;  /* 0x0000000000007918 */ /* 0x000fe40000000000 */
.L_x_81:
[----:B--2---:R-:W-:Y:S01]  /*4640*/  UIADD3 UR4, UPT, UPT, UR32, 0x1, URZ ;  /* 0x0000000120047890 */ /* 0x004fe2000fffe0ff */
[----:B------:R-:W-:-:S03]  /*4650*/  ISETP.NE.AND P0, PT, R8, 0x2, PT ;  /* 0x000000020800780c */ /* 0x000fc60003f05270 */
[----:B------:R-:W-:Y:S01]  /*4660*/  UISETP.NE.AND UP0, UPT, UR4, 0x4, UPT ;  /* 0x000000040400788c */ /* 0x000fe2000bf05270 */
[----:B-1----:R-:W-:Y:S02]  /*4670*/  SEL R0, RZ, 0x1, P0 ;  /* 0x00000001ff007807 */ /* 0x002fe40000000000 */
[----:B------:R-:W-:Y:S01]  /*4680*/  SEL R8, R8, RZ, P0 ;  /* 0x000000ff08087207 */ /* 0x000fe20000000000 */
[----:B------:R-:W-:Y:S01]  /*4690*/  USEL UR5, URZ, 0x1, UP0 ;  /* 0x00000001ff057887 */ /* 0x000fe20008000000 */
[----:B------:R-:W-:Y:S01]  /*46a0*/  LOP3.LUT R3, R3, R0, RZ, 0x3c, !PT ;  /* 0x0000000003037212 */ /* 0x000fe200078e3cff */
[----:B------:R-:W-:-:S04]  /*46b0*/  USEL UR32, UR4, URZ, UP0 ;  /* 0x000000ff04207287 */ /* 0x000fc80008000000 */
[----:B------:R-:W-:Y:S01]  /*46c0*/  LOP3.LUT R9, R9, UR5, RZ, 0x3c, !PT ;  /* 0x0000000509097c12 */ /* 0x000fe2000f8e3cff */
[----:B------:R-:W-:Y:S07]  /*46d0*/  @P1 BRA `(.L_x_87) ;  /* 0xfffffff800881947 */ /* 0x000fee000383ffff */
[----:B------:R-:W1:Y:S01]  /*46e0*/  S2UR UR8, SR_CgaCtaId ;  /* 0x00000000000879c3 */ /* 0x000e620000008800 */
[----:B------:R-:W-:Y:S01]  /*46f0*/  ELECT P0, URZ, PT ;  /* 0x0000000000ff782f */ /* 0x000fe20003800000 */
[----:B------:R-:W-:Y:S01]  /*4700*/  HFMA2 R0, -RZ, RZ, 0, 5.9604644775390625e-08 ;  /* 0x00000001ff007431 */ /* 0x000fe200000001ff */
[----:B------:R-:W-:-:S05]  /*4710*/  UMOV UR4, 0x40 ;  /* 0x0000004000047882 */ /* 0x000fca0000000000 */
[----:B------:R-:W-:Y:S01]  /*4720*/  UVIRTCOUNT.DEALLOC.SMPOOL 0x80 ;  /* 0x000000800000784c */ /* 0x000fe20000000000 */
[----:B------:R-:W-:Y:S02]  /*4730*/  UISETP.NE.AND UP1, UPT, UR46, URZ, UPT ;  /* 0x000000ff2e00728c */ /* 0x000fe4000bf25270 */
[----:B-1----:R-:W-:-:S09]  /*4740*/  ULEA UR8, UR8, UR4, 0x18 ;  /* 0x0000000408087291 */ /* 0x002fd2000f8ec0ff */
[----:B------:R1:W-:Y:S01]  /*4750*/  @P0 STS.U8 [UR8+0x1c], R0 ;  /* 0x00001c00ff000988 */ /* 0x0003e20008000008 */
[----:B------:R-:W-:Y:S05]  /*4760*/  BRA.U UP1, `(.L_x_88) ;  /* 0x0000000101a07547 */ /* 0x000fea000b800000 */
[----:B------:R-:W-:Y:S01]  /*4770*/  UIADD3 UR7, UPT, UPT, UR26, 0x180, URZ ;  /* 0x000001801a077890 */ /* 0x000fe2000fffe0ff */
[----:B------:R-:W-:-:S03]  /*4780*/  SHF.L.U32 R3, R9, 0x1f, RZ ;  /* 0x0000001f09037819 */ /* 0x000fc600000006ff */
[----:B------:R-:W-:-:S09]  /*4790*/  ULEA UR4, UR32, UR7, 0x3 ;  /* 0x0000000720047291 */ /* 0x000fd2000f8e18ff */
[----:B------:R-:W2:Y:S02]  /*47a0*/  SYNCS.PHASECHK.TRANS64.TRYWAIT P0, [UR4], R3 ;  /* 0x00000003ff0075a7 */ /* 0x000ea40008001104 */
[----:B--2---:R-:W-:Y:S05]  /*47b0*/  @!P0 BRA `(.L_x_89) ;  /* 0x0000004400bc8947 */ /* 0x004fea0003800000 */
.L_x_193:
        /* <DEDUP_REMOVED lines=9> */
.L_x_195:
        /* <DEDUP_REMOVED lines=9> */
.L_x_197:
[----:B------:R-:W-:-:S04]  /*48e0*/  UIADD3 UR4, UPT, UPT, UR4, 0x1, URZ ;  /* 0x0000000104047890 */ /* 0x000fc8000fffe0ff */
[----:B------:R-:W-:-:S04]  /*48f0*/  UISETP.NE.AND UP0, UPT, UR4, 0x4, UPT ;  /* 0x000000040400788c */ /* 0x000fc8000bf05270 */
[----:B------:R-:W-:Y:S02]  /*4900*/  USEL UR5, URZ, 0x1, UP0 ;  /* 0x00000001ff057887 */ /* 0x000fe40008000000 */
[----:B------:R-:W-:-:S04]  /*4910*/  USEL UR4, UR4, URZ, UP0 ;  /* 0x000000ff04047287 */ /* 0x000fc80008000000 */
[----:B------:R-:W-:Y:S01]  /*4920*/  ULEA UR4, UR4, UR7, 0x3 ;  /* 0x0000000704047291 */ /* 0x000fe2000f8e18ff */
[----:B-1----:R-:W-:-:S04]  /*4930*/  LOP3.LUT R3, R2, UR5, RZ, 0x3c, !PT ;  /* 0x0000000502037c12 */ /* 0x002fc8000f8e3cff */
[----:B------:R-:W-:Y:S01]  /*4940*/  SHF.L.U32 R3, R3, 0x1f, RZ ;  /* 0x0000001f03037819 */ /* 0x000fe200000006ff */
[----:B------:R-:W-:-:S04]  /*4950*/  IMAD.U32 R0, RZ, RZ, UR4 ;  /* 0x00000004ff007e24 */ /* 0x000fc8000f8e00ff */
[----:B------:R1:W2:Y:S03]  /*4960*/  SYNCS.PHASECHK.TRANS64.TRYWAIT P0, [R0+URZ], R3 ;  /* 0x00000003000075a7 */ /* 0x0002a600080011ff */
[----:B--2---:R-:W-:Y:S05]  /*4970*/  @!P0 NANOSLEEP.SYNCS 0x989680 ;  /* 0x009896800000895d */ /* 0x004fea0003900000 */
[----:B------:R-:W2:Y:S02]  /*4980*/  @!P0 SYNCS.PHASECHK.TRANS64 P0, [R0+URZ], R3 ;  /* 0x00000003000085a7 */ /* 0x000ea400080010ff */
[----:B--2---:R-:W-:Y:S05]  /*4990*/  @P0 BRA `(.L_x_92) ;  /* 0x0000000000200947 */ /* 0x004fea0003800000 */
.L_x_93:
[----:B--2---:R2:W4:Y:S02]  /*49a0*/  SYNCS.PHASECHK.TRANS64.TRYWAIT P0, [R0+URZ], R3 ;  /* 0x00000003000075a7 */ /* 0x00452400080011ff */
[----:B----4-:R-:W-:Y:S05]  /*49b0*/  @!P0 NANOSLEEP.SYNCS 0x989680 ;  /* 0x009896800000895d */ /* 0x010fea0003900000 */
[----:B------:R-:W4:Y:S02]  /*49c0*/  @!P0 SYNCS.PHASECHK.TRANS64 P0, [R0+URZ], R3 ;  /* 0x00000003000085a7 */ /* 0x000f2400080010ff */
[----:B----4-:R-:W-:Y:S05]  /*49d0*/  @!P0 BRA `(.L_x_93) ;  /* 0xfffffffc00f08947 */ /* 0x010fea000383ffff */
[----:B------:R-:W-:Y:S05]  /*49e0*/  BRA `(.L_x_92) ;  /* 0x00000000000c7947 */ /* 0x000fea0003800000 */
.L_x_88:
[----:B------:R-:W-:-:S04]  /*49f0*/  UIADD3 UR4, UPT, UPT, UR26, 0x1c0, URZ ;  /* 0x000001c01a047890 */ /* 0x000fc8000fffe0ff */
[----:B------:R-:W-:-:S09]  /*4a00*/  UPRMT UR4, UR45, 0x654, UR4 ;  /* 0x000006542d047896 */ /* 0x000fd20008000004 */
[----:B------:R-:W-:Y:S03]  /*4a10*/  SYNCS.ARRIVE.TRANS64.RED.A1T0 RZ, [UR4], RZ ;  /* 0x000000ffffff79a7 */ /* 0x000fe60008100404 */
.L_x_92:
[----:B-12---:R-:W-:Y:S01]  /*4a20*/  SHF.L.U32 R3, RZ, 0x1f, RZ ;  /* 0x0000001fff037819 */ /* 0x006fe200000006ff */
[----:B------:R-:W-:Y:S01]  /*4a30*/  UIADD3 UR4, UPT, UPT, UR26, 0x1c0, URZ ;  /* 0x000001c01a047890 */ /* 0x000fe2000fffe0ff */
[----:B------:R-:W-:Y:S02]  /*4a40*/  PLOP3.LUT P0, PT, PT, PT, UP1, 0x80, 0x8 ;  /* 0x000000000008781c */ /* 0x000fe40003f0f018 */
[----:B------:R-:W1:Y:S02]  /*4a50*/  SYNCS.PHASECHK.TRANS64.TRYWAIT P1, [UR26+0x1c0], R3 ;  /* 0x0001c003ff0075a7 */ /* 0x000e64000802111a */
[----:B-1----:R-:W-:Y:S09]  /*4a60*/  @!P1 BRA `(.L_x_94) ;  /* 0x0000004400589947 */ /* 0x002ff20003800000 */
.L_x_199:
[----:B------:R-:W-:Y:S01]  /*4a70*/  @!UP1 UPRMT UR4, UR45, 0x654, UR4 ;  /* 0x000006542d049896 */ /* 0x000fe20008000004 */
[----:B------:R-:W-:Y:S01]  /*4a80*/  UMOV UR5, 0xffff ;  /* 0x0000ffff00057882 */ /* 0x000fe20000000000 */
[----:B------:R-:W-:-:S07]  /*4a90*/  UMOV UR6, 0x1 ;  /* 0x0000000100067882 */ /* 0x000fce0000000000 */
[----:B------:R-:W-:Y:S01]  /*4aa0*/  @!P0 SYNCS.ARRIVE.TRANS64.RED.A1T0 RZ, [UR4], RZ ;  /* 0x000000ffffff89a7 */ /* 0x000fe20008100404 */
[----:B------:R-:W-:Y:S01]  /*4ab0*/  NOP ;  /* 0x0000000000007918 */ /* 0x000fe20000000000 */
[----:B-1----:R-:W1:Y:S01]  /*4ac0*/  LDS R0, [UR8+0x14] ;  /* 0x00001408ff007984 */ /* 0x002e620008000800 */
[----:B------:R-:W-:-:S04]  /*4ad0*/  ULOP3.LUT UR4, UR44, 0xffff, URZ, 0xc0, !UPT ;  /* 0x0000ffff2c047892 */ /* 0x000fc8000f8ec0ff */
[----:B------:R-:W-:-:S04]  /*4ae0*/  USHF.R.U32.HI UR4, URZ, 0x5, UR4 ;  /* 0x00000005ff047899 */ /* 0x000fc80008011604 */
[----:B------:R-:W-:Y:S02]  /*4af0*/  USHF.L.U32 UR5, UR5, UR4, URZ ;  /* 0x0000000405057299 */ /* 0x000fe400080006ff */
[----:B------:R-:W-:-:S04]  /*4b00*/  USHF.L.U32 UR4, UR6, UR4, URZ ;  /* 0x0000000406047299 */ /* 0x000fc800080006ff */
[----:B-1----:R-:W-:-:S04]  /*4b10*/  LOP3.LUT R0, R0, UR5, RZ, 0xc0, !PT ;  /* 0x0000000500007c12 */ /* 0x002fc8000f8ec0ff */
[----:B------:R-:W-:-:S13]  /*4b20*/  ISETP.NE.AND P0, PT, R0, UR5, PT ;  /* 0x0000000500007c0c */ /* 0x000fda000bf05270 */
[----:B------:R-:W-:Y:S05]  /*4b30*/  @P0 BRA `(.L_x_95) ;  /* 0x0000000000580947 */ /* 0x000fea0003800000 */
[----:B------:R-:W1:Y:S02]  /*4b40*/  LDS R0, [UR8+0x18] ;  /* 0x00001808ff007984 */ /* 0x000e640008000800 */
[----:B-1----:R-:W-:-:S04]  /*4b50*/  LOP3.LUT R0, R0, UR4, RZ, 0xc0, !PT ;  /* 0x0000000400007c12 */ /* 0x002fc8000f8ec0ff */
[----:B------:R-:W-:-:S13]  /*4b60*/  ISETP.NE.AND P0, PT, R0, UR4, PT ;  /* 0x0000000400007c0c */ /* 0x000fda000bf05270 */
[----:B------:R-:W-:Y:S05]  /*4b70*/  @P0 BRA `(.L_x_96) ;  /* 0x00000000003c0947 */ /* 0x000fea0003800000 */
[----:B------:R-:W1:Y:S01]  /*4b80*/  S2R R2, SR_LANEID ;  /* 0x0000000000027919 */ /* 0x000e620000000000 */
[----:B------:R-:W-:Y:S01]  /*4b90*/  ULOP3.LUT UR5, URZ, UR5, URZ, 0x33, !UPT ;  /* 0x00000005ff057292 */ /* 0x000fe2000f8e33ff */
[----:B------:R-:W-:Y:S01]  /*4ba0*/  LOP3.LUT R4, RZ, UR4, RZ, 0x33, !PT ;  /* 0x00000004ff047c12 */ /* 0x000fe2000f8e33ff */
[----:B------:R-:W-:Y:S02]  /*4bb0*/  VOTEU.ANY UR4, UPT, PT ;  /* 0x0000000000047886 */ /* 0x000fe400038e0100 */
[----:B------:R-:W-:Y:S01]  /*4bc0*/  UFLO.U32 UR4, UR4 ;  /* 0x00000004000472bd */ /* 0x000fe200080e0000 */
[----:B------:R-:W2:Y:S01]  /*4bd0*/  REDUX UR6, R4 ;  /* 0x00000000040673c4 */ /* 0x000ea20000000000 */
[----:B------:R-:W-:-:S06]  /*4be0*/  IMAD.U32 R0, RZ, RZ, UR5 ;  /* 0x00000005ff007e24 */ /* 0x000fcc000f8e00ff */
[----:B------:R4:W-:Y:S01]  /*4bf0*/  UTCATOMSWS.AND URZ, UR5 ;  /* 0x0000000500ff79e3 */ /* 0x0009e20008000000 */
[----:B------:R-:W3:Y:S01]  /*4c00*/  REDUX UR7, R0 ;  /* 0x00000000000773c4 */ /* 0x000ee20000000000 */
[----:B-1----:R-:W-:Y:S01]  /*4c10*/  ISETP.EQ.U32.AND P0, PT, R2, UR4, PT ;  /* 0x0000000402007c0c */ /* 0x002fe2000bf02070 */
[----:B--2---:R-:W-:Y:S01]  /*4c20*/  IMAD.U32 R2, RZ, RZ, UR6 ;  /* 0x00000006ff027e24 */ /* 0x004fe2000f8e00ff */
[----:B---3--:R-:W-:-:S11]  /*4c30*/  MOV R3, UR7 ;  /* 0x0000000700037c02 */ /* 0x008fd60008000f00 */
[----:B------:R4:W-:Y:S04]  /*4c40*/  @P0 ATOMS.AND RZ, [UR8+0x14], R3 ;  /* 0x00001403ffff098c */ /* 0x0009e8000a800008 */
[----:B------:R4:W-:Y:S01]  /*4c50*/  @P0 ATOMS.AND RZ, [UR8+0x18], R2 ;  /* 0x00001802ffff098c */ /* 0x0009e2000a800008 */
[----:B------:R-:W-:Y:S05]  /*4c60*/  BRA `(.L_x_97) ;  /* 0x0000000000147947 */ /* 0x000fea0003800000 */
.L_x_96:
[----:B------:R-:W-:Y:S02]  /*4c70*/  MOV R2, 0x4c90 ;  /* 0x00004c9000027802 */ /* 0x000fe40000000f00 */
[----:B---3-5:R-:W-:Y:S05]  /*4c80*/  CALL.REL.NOINC `($__internal_0_$__cuda_sm10x_tcgen05_guardrail_trap_col_being_dealloced_not_returned_by_alloc) ;  /* 0x0000004400c47944 */ /* 0x028fea0003c00000 */
[----:B------:R-:W-:Y:S05]  /*4c90*/  BRA `(.L_x_97) ;  /* 0x0000000000087947 */ /* 0x000fea0003800000 */
.L_x_95:
[----:B------:R-:W-:Y:S02]  /*4ca0*/  MOV R2, 0x4cc0 ;  /* 0x00004cc000027802 */ /* 0x000fe40000000f00 */
[----:B---3-5:R-:W-:Y:S05]  /*4cb0*/  CALL.REL.NOINC `($__internal_2_$__cuda_sm10x_tcgen05_guardrail_trap_unallocated_columns_being_dealloced) ;  /* 0x0000004400d07944 */ /* 0x028fea0003c00000 */
.L_x_97:
[----:B------:R-:W-:Y:S01]  /*4cc0*/  NOP ;  /* 0x0000000000007918 */ /* 0x000fe20000000000 */
[----:B----4-:R-:W-:Y:S05]  /*4cd0*/  EXIT ;  /* 0x000000000000794d */ /* 0x010fea0003800000 */
.L_x_68:
[----:B------:R-:W-:-:S09]  /*4ce0*/  UISETP.NE.OR UP0, UPT, UR20, 0x3, !UP4 ;  /* 0x000000031400788c */ /* 0x000fd2000e705670 */
[----:B------:R-:W-:Y:S05]  /*4cf0*/  BRA.U UP0, `(.L_x_98) ;  /* 0x0000001100647547 */ /* 0x000fea000b800000 */
[----:B------:R-:W2:Y:S01]  /*4d00*/  LDCU.64 UR4, c[0x0][0x888] ;  /* 0x00011100ff0477ac */ /* 0x000ea20008000a00 */
[----:B------:R-:W3:Y:S01]  /*4d10*/  S2UR UR6, SR_CgaCtaId ;  /* 0x00000000000679c3 */ /* 0x000ee20000008800 */
[----:B------:R-:W-:Y:S02]  /*4d20*/  HFMA2 R9, -RZ, RZ, 0, 0 ;  /* 0x00000000ff097431 */ /* 0x000fe400000001ff */
[----:B------:R-:W-:Y:S01]  /*4d30*/  IMAD.MOV.U32 R11, RZ, RZ, 0x1 ;  /* 0x00000001ff0b7424 */ /* 0x000fe200078e00ff */
[----:B------:R-:W4:Y:S01]  /*4d40*/  LDCU UR37, c[0x0][0x370] ;  /* 0x00006e00ff2577ac */ /* 0x000f220008000800 */
[----:B------:R-:W-:Y:S01]  /*4d50*/  IMAD.MOV.U32 R10, RZ, RZ, RZ ;  /* 0x000000ffff0a7224 */ /* 0x000fe200078e00ff */
[----:B------:R-:W-:Y:S01]  /*4d60*/  MOV R3, 0x2000 ;  /* 0x0000200000037802 */ /* 0x000fe20000000f00 */
[----:B------:R-:W1:Y:S01]  /*4d70*/  LDCU.128 UR44, c[0x0][0xb10] ;  /* 0x00016200ff2c77ac */ /* 0x000e620008000c00 */
[----:B------:R-:W4:Y:S01]  /*4d80*/  LDC.64 R12, c[0x0][0x348] ;  /* 0x0000d200ff0c7b82 */ /* 0x000f220000000a00 */
[----:B------:R-:W1:Y:S01]  /*4d90*/  LDCU UR31, c[0x0][0x374] ;  /* 0x00006e80ff1f77ac */ /* 0x000e620008000800 */
[----:B------:R-:W4:Y:S01]  /*4da0*/  LDCU.64 UR34, c[0x0][0x890] ;  /* 0x00011200ff2277ac */ /* 0x000f220008000a00 */
[----:B--2---:R-:W-:Y:S01]  /*4db0*/  UISETP.NE.U32.AND UP0, UPT, UR4, URZ, UPT ;  /* 0x000000ff0400728c */ /* 0x004fe2000bf05070 */
[----:B------:R-:W2:Y:S01]  /*4dc0*/  LDCU UR15, c[0x0][0xb0c] ;  /* 0x00016180ff0f77ac */ /* 0x000ea20008000800 */
[----:B------:R-:W2:Y:S01]  /*4dd0*/  LDCU UR40, c[0x0][0xb20] ;  /* 0x00016400ff2877ac */ /* 0x000ea20008000800 */
[----:B------:R-:W2:Y:S01]  /*4de0*/  LDCU UR4, c[0x0][0xb30] ;  /* 0x00016600ff0477ac */ /* 0x000ea20008000800 */
[----:B------:R-:W-:Y:S01]  /*4df0*/  UMOV UR29, 0x400 ;  /* 0x00000400001d7882 */ /* 0x000fe20000000000 */
[----:B-1----:R-:W-:-:S02]  /*4e00*/  UIMAD.WIDE.U32 UR8, UR31, UR47, URZ ;  /* 0x0000002f1f0872a5 */ /* 0x002fc4000f8e00ff */
[----:B---3--:R-:W-:Y:S02]  /*4e10*/  ULEA UR29, UR6, UR29, 0x18 ;  /* 0x0000001d061d7291 */ /* 0x008fe4000f8ec0ff */
[----:B----4-:R-:W-:Y:S02]  /*4e20*/  UIMAD.WIDE.U32 UR6, UR37, UR44, URZ ;  /* 0x0000002c250672a5 */ /* 0x010fe4000f8e00ff */
[----:B------:R-:W-:Y:S02]  /*4e30*/  UISETP.NE.U32.AND UP6, UPT, UR34, URZ, UPT ;  /* 0x000000ff2200728c */ /* 0x000fe4000bfc5070 */
[----:B------:R-:W-:Y:S02]  /*4e40*/  UISETP.NE.AND.EX UP5, UPT, UR5, URZ, UPT, UP0 ;  /* 0x000000ff0500728c */ /* 0x000fe4000bfa5300 */
[----:B------:R-:W-:Y:S01]  /*4e50*/  UISETP.NE.AND UP0, UPT, UR42, 0x1, UPT ;  /* 0x000000012a00788c */ /* 0x000fe2000bf05270 */
[----:B------:R-:W-:Y:S01]  /*4e60*/  UMOV UR6, UR7 ;  /* 0x0000000700067c82 */ /* 0x000fe20008000000 */
[----:B------:R-:W-:Y:S01]  /*4e70*/  UMOV UR38, UR9 ;  /* 0x0000000900267c82 */ /* 0x000fe20008000000 */
[----:B--2---:R-:W-:Y:S01]  /*4e80*/  UISETP.NE.AND UP0, UPT, UR15, 0x1, UPT ;  /* 0x000000010f00788c */ /* 0x004fe2000bf05270 */
[----:B------:R-:W-:Y:S01]  /*4e90*/  UMOV UR25, URZ ;  /* 0x000000ff00197c82 */ /* 0x000fe20008000000 */
[----:B------:R-:W-:-:S02]  /*4ea0*/  UPLOP3.LUT UP4, UPT, UPT, UPT, UPT, 0x40, 0x4 ;  /* 0x000000000004789c */ /* 0x000fc40003f8e870 */
[----:B------:R-:W-:Y:S01]  /*4eb0*/  UISETP.GE.AND UP2, UPT, UR42, 0x1, UPT ;  /* 0x000000012a00788c */ /* 0x000fe2000bf46270 */
[----:B------:R-:W1:Y:S01]  /*4ec0*/  LDCU.64 UR22, c[0x0][0xb28] ;  /* 0x00016500ff1677ac */ /* 0x000e620008000a00 */
[----:B------:R-:W-:Y:S02]  /*4ed0*/  UISETP.NE.AND.EX UP6, UPT, UR35, URZ, UPT, UP6 ;  /* 0x000000ff2300728c */ /* 0x000fe4000bfc5360 */
[----:B------:R-:W-:Y:S02]  /*4ee0*/  USHF.R.U32.HI UR39, URZ, UR45, UR6 ;  /* 0x0000002dff277299 */ /* 0x000fe40008011606 */
[----:B------:R-:W-:Y:S02]  /*4ef0*/  USHF.R.U32.HI UR38, URZ, UR40, UR38 ;  /* 0x00000028ff267299 */ /* 0x000fe40008011626 */
[----:B------:R-:W-:Y:S02]  /*4f00*/  UISETP.NE.AND UP0, UPT, UR46, 0x1, UPT ;  /* 0x000000012e00788c */ /* 0x000fe4000bf05270 */
[----:B------:R-:W-:-:S11]  /*4f10*/  UISETP.NE.AND UP3, UPT, UR4, 0x1, UPT ;  /* 0x000000010400788c */ /* 0x000fd6000bf65270 */
.L_x_107:
[C---:B------:R-:W-:Y:S02]  /*4f20*/  LEA R8, R10.reuse, UR29, 0x3 ;  /* 0x0000001d0a087c11 */ /* 0x040fe4000f8e18ff */
[----:B------:R-:W-:Y:S02]  /*4f30*/  SHF.L.U32 R5, R9, 0x1f, RZ ;  /* 0x0000001f09057819 */ /* 0x000fe400000006ff */
[----:B------:R-:W-:Y:S02]  /*4f40*/  LEA R6, R10, UR29, 0x4 ;  /* 0x0000001d0a067c11 */ /* 0x000fe4000f8e20ff */
[----:B------:R-:W2:Y:S02]  /*4f50*/  SYNCS.PHASECHK.TRANS64.TRYWAIT P0, [R8+URZ+0x140], R5 ;  /* 0x00014005080075a7 */ /* 0x000ea400080011ff */
[----:B--23--:R-:W-:Y:S05]  /*4f60*/  @!P0 BRA `(.L_x_99) ;  /* 0x0000004000308947 */ /* 0x00cfea0003800000 */
.L_x_200:
[----:B--2---:R-:W2:Y:S01]  /*4f70*/  LDS.128 R4, [R6+0x1d0] ;  /* 0x0001d00006047984 */ /* 0x004ea20000000c00 */
[----:B------:R-:W-:Y:S01]  /*4f80*/  UISETP.GE.AND UP0, UPT, UR42, 0x1, UPT ;  /* 0x000000012a00788c */ /* 0x000fe2000bf06270 */
[----:B------:R-:W-:Y:S01]  /*4f90*/  @!PT LDS RZ, [RZ] ;  /* 0x00000000fffff984 */ /* 0x000fe20000000800 */
[----:B------:R-:W-:Y:S01]  /*4fa0*/  @!PT LDS RZ, [RZ] ;  /* 0x00000000fffff984 */ /* 0x000fe20000000800 */
[----:B------:R-:W-:Y:S01]  /*4fb0*/  @!PT LDS RZ, [RZ] ;  /* 0x00000000fffff984 */ /* 0x000fe20000000800 */
[----:B------:R-:W-:Y:S01]  /*4fc0*/  @!PT LDS RZ, [RZ] ;  /* 0x00000000fffff984 */ /* 0x000fe20000000800 */
[----:B------:R3:W-:Y:S06]  /*4fd0*/  MEMBAR.ALL.CTA ;  /* 0x0000000000007992 */ /* 0x0007ec0000008000 */
[----:B---3--:R-:W3:Y:S01]  /*4fe0*/  FENCE.VIEW.ASYNC.S ;  /* 0x00000000000073c6 */ /* 0x008ee20000000000 */
[----:B--2---:R-:W-:Y:S11]  /*4ff0*/  LOP3.LUT P0, RZ, R6, 0x1, RZ, 0xc0, !PT ;  /* 0x0000000106ff7812 */ /* 0x004ff6000780c0ff */
[----:B------:R-:W-:Y:S02]  /*5000*/  @!UPT UIADD3 URZ, UPT, UPT, URZ, URZ, URZ ;  /* 0x000000fffffff290 */ /* 0x000fe4000fffe0ff */
[----:B---3--:R-:W-:Y:S01]  /*5010*/  VOTEU.ANY UP2, P0 ;  /* 0x0000000000ff7886 */ /* 0x008fe20000040100 */
[----:B------:R-:W-:Y:S11]  /*5020*/  PLOP3.LUT P0, PT, PT, PT, UP2, 0x80, 0x8 ;  /* 0x000000000008781c */ /* 0x000ff60003f0f028 */
[----:B------:R-:W-:Y:S02]  /*5030*/  @!UPT UIADD3 URZ, UPT, UPT, URZ, URZ, URZ ;  /* 0x000000fffffff290 */ /* 0x000fe4000fffe0ff */
[----:B------:R-:W-:Y:S02]  /*5040*/  @P0 SHF.R.U32.HI R0, RZ, 0x10, R5 ;  /* 0x00000010ff000819 */ /* 0x000fe40000011605 */
[----:B------:R-:W-:Y:S02]  /*5050*/  @P0 MOV R2, R4 ;  /* 0x0000000400020202 */ /* 0x000fe40000000f00 */
[----:B------:R-:W-:Y:S01]  /*5060*/  @P0 R2UR UR4, R0 ;  /* 0x00000000000402ca */ /* 0x000fe200000e0000 */
[----:B------:R-:W-:Y:S01]  /*5070*/  VIADD R0, R8, 0x150 ;  /* 0x0000015008007836 */ /* 0x000fe20000000000 */
[----:B------:R-:W-:Y:S02]  /*5080*/  @P0 LOP3.LUT R4, R5, 0xffff, RZ, 0xc0, !PT ;  /* 0x0000ffff05040812 */ /* 0x000fe400078ec0ff */
[----:B------:R-:W-:Y:S02]  /*5090*/  @P0 R2UR UR6, R2 ;  /* 0x00000000020602ca */ /* 0x000fe400000e0000 */
[----:B------:R-:W-:Y:S02]  /*50a0*/  PRMT R0, RZ, 0x654, R0 ;  /* 0x00000654ff007816 */ /* 0x000fe40000000000 */
[----:B------:R-:W-:Y:S02]  /*50b0*/  @P0 R2UR UR5, R4 ;  /* 0x00000000040502ca */ /* 0x000fe400000e0000 */
[----:B------:R2:W-:Y:S03]  /*50c0*/  SYNCS.ARRIVE.TRANS64.RED.A1T0 RZ, [R0+URZ], RZ ;  /* 0x000000ff00ff79a7 */ /* 0x0005e600081004ff */
[----:B------:R-:W-:Y:S04]  /*50d0*/  @UP2 UMOV UR30, UR4 ;  /* 0x00000004001e2c82 */ /* 0x000fe80008000000 */
[----:B------:R-:W-:Y:S04]  /*50e0*/  @UP2 UMOV UR14, UR6 ;  /* 0x00000006000e2c82 */ /* 0x000fe80008000000 */
[----:B------:R-:W-:Y:S01]  /*50f0*/  @UP2 UMOV UR13, UR5 ;  /* 0x00000005000d2c82 */ /* 0x000fe20008000000 */
[----:B------:R-:W-:Y:S05]  /*5100*/  BRA.U !UP0, `(.L_x_100) ;  /* 0x0000000108c07547 */ /* 0x000fea000b800000 */
[----:B------:R-:W-:Y:S02]  /*5110*/  UIMAD.WIDE.U32 UR8, UR13, UR47, URZ ;  /* 0x0000002f0d0872a5 */ /* 0x000fe4000f8e00ff */
[----:B------:R-:W-:Y:S02]  /*5120*/  UP2UR UR12, UPR, URZ, 0x4 ;  /* 0x00000004ff0c7883 */ /* 0x000fe40008000000 */
[----:B------:R-:W-:Y:S02]  /*5130*/  UISETP.NE.AND UP2, UPT, UR46, 0x1, UPT ;  /* 0x000000012e00788c */ /* 0x000fe4000bf45270 */
[----:B------:R-:W-:Y:S02]  /*5140*/  UIMAD.WIDE.U32 UR10, UR14, UR44, URZ ;  /* 0x0000002c0e0a72a5 */ /* 0x000fe4000f8e00ff */
[----:B------:R-:W-:Y:S02]  /*5150*/  USEL UR4, UR31, UR38, !UP2 ;  /* 0x000000261f047287 */ /* 0x000fe4000d000000 */
[----:B------:R-:W-:Y:S02]  /*5160*/  UISETP.NE.AND UP0, UPT, UR15, 0x1, UPT ;  /* 0x000000010f00788c */ /* 0x000fe4000bf05270 */
[----:B------:R-:W-:Y:S02]  /*5170*/  UP2UR UR20, UPR, URZ, 0x2 ;  /* 0x00000002ff147883 */ /* 0x000fe40008000000 */
[----:B------:R-:W-:Y:S02]  /*5180*/  UISETP.NE.AND UP1, UPT, UR42, 0x1, UPT ;  /* 0x000000012a00788c */ /* 0x000fe4000bf25270 */
[----:B-1----:R-:W-:Y:S02]  /*5190*/  UIMAD.WIDE.U32 UR16, UR4, UR22, URZ ;  /* 0x00000016041072a5 */ /* 0x002fe4000f8e00ff */
[----:B------:R-:W-:Y:S01]  /*51a0*/  USEL UR7, UR37, UR39, !UP0 ;  /* 0x0000002725077287 */ /* 0x000fe2000c000000 */
[----:B------:R-:W-:Y:S02]  /*51b0*/  UMOV UR5, UR9 ;  /* 0x0000000900057c82 */ /* 0x000fe40008000000 */
[----:B------:R-:W-:Y:S02]  /*51c0*/  USHF.R.U32.HI UR6, URZ, UR40, UR5 ;  /* 0x00000028ff067299 */ /* 0x000fe40008011605 */
[----:B------:R-:W-:Y:S02]  /*51d0*/  UIMAD.WIDE.U32 UR18, UR7, UR22, URZ ;  /* 0x00000016071272a5 */ /* 0x000fe4000f8e00ff */
[----:B------:R-:W-:Y:S02]  /*51e0*/  USEL UR6, UR13, UR6, !UP2 ;  /* 0x000000060d067287 */ /* 0x000fe4000d000000 */
[----:B------:R-:W-:Y:S01]  /*51f0*/  UISETP.NE.AND UP2, UPT, UR12, URZ, UPT ;  /* 0x000000ff0c00728c */ /* 0x000fe2000bf45270 */
[----:B------:R-:W-:Y:S01]  /*5200*/  UMOV UR5, UR11 ;  /* 0x0000000b00057c82 */ /* 0x000fe20008000000 */
[----:B------:R-:W-:Y:S02]  /*5210*/  UIMAD.WIDE.U32 UR10, UR6, UR22, URZ ;  /* 0x00000016060a72a5 */ /* 0x000fe4000f8e00ff */
[----:B------:R-:W-:Y:S03]  /*5220*/  USHF.R.U32.HI UR8, URZ, UR45, UR5 ;  /* 0x0000002dff087299 */ /* 0x000fe60008011605 */
[----:B------:R-:W-:Y:S02]  /*5230*/  UMOV UR5, UR17 ;  /* 0x0000001100057c82 */ /* 0x000fe40008000000 */
[----:B------:R-:W-:Y:S03]  /*5240*/  @UP1 USHF.R.U32.HI UR4, URZ, UR23, UR5 ;  /* 0x00000017ff041299 */ /* 0x000fe60008011605 */
[----:B------:R-:W-:Y:S01]  /*5250*/  UMOV UR5, UR19 ;  /* 0x0000001300057c82 */ /* 0x000fe20008000000 */
[----:B------:R-:W-:Y:S02]  /*5260*/  UIMAD UR4, UR42, UR4, URZ ;  /* 0x000000042a0472a4 */ /* 0x000fe4000f8e02ff */
[----:B------:R-:W-:Y:S02]  /*5270*/  @UP1 USHF.R.U32.HI UR7, URZ, UR23, UR5 ;  /* 0x00000017ff071299 */ /* 0x000fe40008011605 */
[----:B------:R-:W-:Y:S02]  /*5280*/  USEL UR5, UR14, UR8, !UP0 ;  /* 0x000000080e057287 */ /* 0x000fe4000c000000 */
[----:B------:R-:W-:Y:S02]  /*5290*/  UIMAD UR8, UR42, UR7, URZ ;  /* 0x000000072a0872a4 */ /* 0x000fe4000f8e02ff */
[----:B------:R-:W-:Y:S03]  /*52a0*/  UISETP.GE.AND UP0, UPT, UR6, UR4, UPT ;  /* 0x000000040600728c */ /* 0x000fe6000bf06270 */
[----:B------:R-:W-:Y:S01]  /*52b0*/  UMOV UR4, UR11 ;  /* 0x0000000b00047c82 */ /* 0x000fe20008000000 */
[----:B------:R-:W-:Y:S02]  /*52c0*/  UISETP.GE.OR UP0, UPT, UR5, UR8, UP0 ;  /* 0x000000080500728c */ /* 0x000fe40008706670 */
[----:B------:R-:W-:Y:S02]  /*52d0*/  USHF.R.U32.HI UR4, URZ, UR23, UR4 ;  /* 0x00000017ff047299 */ /* 0x000fe40008011604 */
[----:B------:R-:W-:Y:S02]  /*52e0*/  UIMAD.WIDE.U32 UR8, UR5, UR22, URZ ;  /* 0x00000016050872a5 */ /* 0x000fe4000f8e00ff */
[----:B------:R-:W-:Y:S04]  /*52f0*/  USEL UR10, UR6, UR4, !UP1 ;  /* 0x00000004060a7287 */ /* 0x000fe8000c800000 */
[----:B------:R-:W-:Y:S01]  /*5300*/  UIADD3 UR11, UPT, UPT, -UR10, URZ, URZ ;  /* 0x000000ff0a0b7290 */ /* 0x000fe2000fffe1ff */
[----:B------:R-:W-:Y:S02]  /*5310*/  @!UP0 UMOV UR4, UR9 ;  /* 0x0000000900048c82 */ /* 0x000fe40008000000 */
[----:B------:R-:W-:Y:S02]  /*5320*/  @!UP0 USHF.R.U32.HI UR4, URZ, UR23, UR4 ;  /* 0x00000017ff048299 */ /* 0x000fe40008011604 */
[----:B------:R-:W-:Y:S02]  /*5330*/  UIMAD UR8, UR42, UR11, UR6 ;  /* 0x0000000b2a0872a4 */ /* 0x000fe4000f8e0206 */
[----:B------:R-:W-:Y:S02]  /*5340*/  @!UP0 USEL UR4, UR5, UR4, !UP1 ;  /* 0x0000000405048287 */ /* 0x000fe4000c800000 */
[----:B------:R-:W-:Y:S02]  /*5350*/  UISETP.NE.AND UP1, UPT, UR20, URZ, UPT ;  /* 0x000000ff1400728c */ /* 0x000fe4000bf25270 */
[----:B------:R-:W-:Y:S02]  /*5360*/  @!UP0 UIMAD UR7, UR7, UR8, UR4 ;  /* 0x00000008070782a4 */ /* 0x000fe4000f8e0204 */
[----:B------:R-:W-:Y:S02]  /*5370*/  @!UP0 UIADD3 UR9, UPT, UPT, UR10, -UR4, URZ ;  /* 0x800000040a098290 */ /* 0x000fe4000fffe0ff */
[----:B------:R-:W-:Y:S02]  /*5380*/  UIADD3 UR8, UPT, UPT, -UR6, URZ, URZ ;  /* 0x000000ff06087290 */ /* 0x000fe4000fffe1ff */
[----:B------:R-:W-:Y:S02]  /*5390*/  UIADD3 UR4, UPT, UPT, -UR5, URZ, URZ ;  /* 0x000000ff05047290 */ /* 0x000fe4000fffe1ff */
[----:B------:R-:W-:Y:S03]  /*53a0*/  @!UP0 UIMAD UR6, UR9, UR42, UR5 ;  /* 0x0000002a090682a4 */ /* 0x000fe6000f8e0205 */
[----:B------:R-:W-:Y:S01]  /*53b0*/  @!UP0 UMOV UR5, UR7 ;  /* 0x0000000700058c82 */ /* 0x000fe20008000000 */
[----:B------:R-:W-:Y:S02]  /*53c0*/  UIMAD UR7, UR15, UR4, UR14 ;  /* 0x000000040f0772a4 */ /* 0x000fe4000f8e020e */
[----:B------:R-:W-:Y:S02]  /*53d0*/  UIMAD UR4, UR46, UR8, UR13 ;  /* 0x000000082e0472a4 */ /* 0x000fe4000f8e020d */
[----:B------:R-:W-:Y:S02]  /*53e0*/  UIMAD UR14, UR5, UR15, UR7 ;  /* 0x0000000f050e72a4 */ /* 0x000fe4000f8e0207 */
[----:B------:R-:W-:Y:S11]  /*53f0*/  UIMAD UR13, UR6, UR46, UR4 ;  /* 0x0000002e060d72a4 */ /* 0x000ff6000f8e0204 */
[----:B------:R-:W-:Y:S01]  /*5400*/  @!UPT UIADD3 URZ, UPT, UPT, URZ, URZ, URZ ;  /* 0x000000fffffff290 */ /* 0x000fe2000fffe0ff */
.L_x_100:
[----:B------:R-:W3:Y:S01]  /*5410*/  @!UP3 LDCU.128 UR8, c[0x0][0xb10] ;  /* 0x00016200ff08b7ac */ /* 0x000ee20008000c00 */
[----:B------:R-:W-:Y:S04]  /*5420*/  ISETP.NE.U32.AND P0, PT, RZ, UR34, PT ;  /* 0x00000022ff007c0c */ /* 0x000fe8000bf05070 */
[----:B------:R-:W-:Y:S01]  /*5430*/  ISETP.NE.AND.EX P0, PT, RZ, UR35, PT, P0 ;  /* 0x00000023ff007c0c */ /* 0x000fe2000bf05300 */
[----:B------:R-:W4:Y:S01]  /*5440*/  @!UP3 LDCU UR5, c[0x0][0xb0c] ;  /* 0x00016180ff05b7ac */ /* 0x000f220008000800 */
[----:B------:R-:W-:Y:S02]  /*5450*/  USHF.L.U32 UR26, UR33, 0x6, URZ ;  /* 0x00000006211a7899 */ /* 0x000fe400080006ff */
[----:B------:R-:W-:Y:S02]  /*5460*/  USHF.L.U32 UR27, UR32, 0x6, URZ ;  /* 0x00000006201b7899 */ /* 0x000fe400080006ff */
[----:B---3--:R-:W-:Y:S07]  /*5470*/  UIMAD.WIDE.U32 UR6, UR14, UR8, URZ ;  /* 0x000000080e0672a5 */ /* 0x008fee000f8e00ff */
[----:B------:R-:W-:Y:S01]  /*5480*/  @!UP3 UMOV UR4, UR7 ;  /* 0x000000070004bc82 */ /* 0x000fe20008000000 */
[----:B----4-:R-:W-:Y:S02]  /*5490*/  @!UP3 UISETP.NE.AND UP0, UPT, UR5, 0x1, UPT ;  /* 0x000000010500b88c */ /* 0x010fe4000bf05270 */
[----:B------:R-:W-:Y:S02]  /*54a0*/  @!UP3 USHF.R.U32.HI UR4, URZ, UR9, UR4 ;  /* 0x00000009ff04b299 */ /* 0x000fe40008011604 */
[----:B------:R-:W-:Y:S02]  /*54b0*/  UIMAD.WIDE.U32 UR6, UR13, UR11, URZ ;  /* 0x0000000b0d0672a5 */ /* 0x000fe4000f8e00ff */
[----:B------:R-:W-:Y:S02]  /*54c0*/  @!UP3 USEL UR8, UR14, UR4, !UP0 ;  /* 0x000000040e08b287 */ /* 0x000fe4000c000000 */
[----:B------:R-:W-:Y:S03]  /*54d0*/  @!UP3 UISETP.NE.AND UP0, UPT, UR10, 0x1, UPT ;  /* 0x000000010a00b88c */ /* 0x000fe6000bf05270 */
[----:B------:R-:W-:Y:S02]  /*54e0*/  @!UP3 UMOV UR6, UR7 ;  /* 0x000000070006bc82 */ /* 0x000fe40008000000 */
[----:B------:R-:W3:Y:S02]  /*54f0*/  @!UP3 LDCU UR4, c[0x0][0xb20] ;  /* 0x00016400ff04b7ac */ /* 0x000ee40008000800 */
[----:B---3--:R-:W-:Y:S04]  /*5500*/  @!UP3 USHF.R.U32.HI UR6, URZ, UR4, UR6 ;  /* 0x00000004ff06b299 */ /* 0x008fe80008011606 */
[----:B------:R-:W-:Y:S04]  /*5510*/  @!UP3 USEL UR6, UR13, UR6, !UP0 ;  /* 0x000000060d06b287 */ /* 0x000fe8000c000000 */
[----:B------:R-:W-:Y:S02]  /*5520*/  @!UP3 UIADD3 UR4, UPT, UPT, -UR8, UR6, URZ ;  /* 0x000000060804b290 */ /* 0x000fe4000fffe1ff */
[----:B------:R-:W-:Y:S02]  /*5530*/  @!UP3 UIADD3 UR6, UPT, UPT, UR8, -UR6, URZ ;  /* 0x800000060806b290 */ /* 0x000fe4000fffe0ff */
[----:B------:R-:W-:Y:S02]  /*5540*/  @!UP3 UIMAD UR14, UR4, UR5, UR14 ;  /* 0x00000005040eb2a4 */ /* 0x000fe4000f8e020e */
[----:B------:R-:W-:Y:S01]  /*5550*/  @!UP3 UIMAD UR13, UR6, UR10, UR13 ;  /* 0x0000000a060db2a4 */ /* 0x000fe2000f8e020d */
[----:B------:R-:W-:Y:S11]  /*5560*/  BRA.U UP4, `(.L_x_101) ;  /* 0x0000000104107547 */ /* 0x000ff6000b800000 */
[----:B--2---:R-:W-:Y:S04]  /*5570*/  MOV R0, UR43 ;  /* 0x0000002b00007c02 */ /* 0x004fe80008000f00 */
[----:B------:R-:W-:Y:S04]  /*5580*/  SHF.L.U32 R5, R0, 0x1f, RZ ;  /* 0x0000001f00057819 */ /* 0x000fe800000006ff */
[----:B------:R-:W2:Y:S02]  /*5590*/  SYNCS.PHASECHK.TRANS64.TRYWAIT P1, [UR29+0x138], R5 ;  /* 0x00013805ff0075a7 */ /* 0x000ea4000802111d */
[----:B--2---:R-:W-:Y:S05]  /*55a0*/  @!P1 BRA `(.L_x_102) ;  /* 0x0000003800b49947 */ /* 0x004fea0003800000 */
.L_x_101:
[----:B------:R-:W-:Y:S05]  /*55b0*/  BRA.U !UP6, `(.L_x_103) ;  /* 0x000000010e387547 */ /* 0x000fea000b800000 */
[----:B------:R-:W-:Y:S01]  /*55c0*/  UPLOP3.LUT UP1, UPT, UPT, UPT, UP5, 0x80, 0x8 ;  /* 0x000000000008789c */ /* 0x000fe20003f2f050 */
[----:B--2---:R-:W-:Y:S01]  /*55d0*/  HFMA2 R0, -RZ, RZ, 0, 5.9604644775390625e-08 ;  /* 0x00000001ff007431 */ /* 0x004fe200000001ff */
[----:B------:R-:W2:Y:S01]  /*55e0*/  LDCU.64 UR8, c[0x0][0x358] ;  /* 0x00006b00ff0877ac */ /* 0x000ea20008000a00 */
[----:B------:R-:W-:Y:S03]  /*55f0*/  IMAD.MOV.U32 R27, RZ, RZ, 0x1 ;  /* 0x00000001ff1b7424 */ /* 0x000fe600078e00ff */
[----:B------:R-:W-:Y:S05]  /*5600*/  PLOP3.LUT P1, PT, PT, PT, UP1, 0x80, 0x8 ;  /* 0x000000000008781c */ /* 0x000fea0003f2f018 */
[----:B------:R-:W3:Y:S01]  /*5610*/  @UP1 LDCU.64 UR4, c[0x0][0x888] ;  /* 0x00011100ff0417ac */ /* 0x000ee20008000a00 */
[----:B------:R-:W-:Y:S07]  /*5620*/  @UP1 UIMAD UR6, UR36, UR34, URZ ;  /* 0x00000022240612a4 */ /* 0x000fee000f8e02ff */
[----:B------:R-:W-:Y:S01]  /*5630*/  @!P1 PRMT R27, R0, 0x7610, R27 ;  /* 0x00007610001b9816 */ /* 0x000fe2000000001b */
[----:B---3--:R-:W-:Y:S06]  /*5640*/  @UP1 UIMAD.WIDE UR4, UR6, 0x4, UR4 ;  /* 0x00000004060418a5 */ /* 0x008fec000f8e0204 */
[----:B------:R-:W-:Y:S01]  /*5650*/  IMAD.U32 R4, RZ, RZ, UR4 ;  /* 0x00000004ff047e24 */ /* 0x000fe2000f8e00ff */
[----:B------:R-:W-:Y:S04]  /*5660*/  MOV R5, UR5 ;  /* 0x0000000500057c02 */ /* 0x000fe80008000f00 */
[----:B------:R-:W3:Y:S01]  /*5670*/  @!UP1 LDCU UR4, c[0x0][0x880] ;  /* 0x00011000ff0497ac */ /* 0x000ee20008000800 */
[----:B--2--5:R4:W5:Y:S02]  /*5680*/  @P1 LDG.E R26, desc[UR8][R4.64] ;  /* 0x00000008041a1981 */ /* 0x024964000c1e1900 */
[----:B---34-:R-:W-:Y:S07]  /*5690*/  @!P1 IMAD.U32 R26, RZ, RZ, UR4 ;  /* 0x00000004ff1a9e24 */ /* 0x018fee000f8e00ff */
.L_x_103:
[----:B-----5:R-:W-:Y:S01]  /*56a0*/  @!P0 FSETP.EQ.AND P2, PT, R26, RZ, PT ;  /* 0x000000ff1a00820b */ /* 0x020fe20003f42000 */
[----:B------:R-:W-:Y:S01]  /*56b0*/  @!UPT UIADD3 URZ, UPT, UPT, URZ, URZ, URZ ;  /* 0x000000fffffff290 */ /* 0x000fe2000fffe0ff */
[----:B------:R-:W-:Y:S11]  /*56c0*/  @!P0 BRA `(.L_x_104) ;  /* 0x0000000000148947 */ /* 0x000ff60003800000 */
[----:B------:R-:W-:Y:S02]  /*56d0*/  LOP3.LUT P0, RZ, R27, 0xff, RZ, 0xc0, !PT ;  /* 0x000000ff1bff7812 */ /* 0x000fe4000780c0ff */
[----:B------:R-:W-:Y:S04]  /*56e0*/  PLOP3.LUT P2, PT, PT, PT, UP1, 0x80, 0x8 ;  /* 0x000000000008781c */ /* 0x000fe80003f4f018 */
[----:B------:R-:W-:Y:S07]  /*56f0*/  PLOP3.LUT P2, PT, P2, PT, PT, 0x8, 0x80 ;  /* 0x000000000080781c */ /* 0x000fee000174e170 */
[----:B------:R-:W-:Y:S11]  /*5700*/  @P0 FSETP.EQ.AND P2, PT, R26, RZ, PT ;  /* 0x000000ff1a00020b */ /* 0x000ff60003f42000 */
[----:B------:R-:W-:Y:S02]  /*5710*/  @!UPT UIADD3 URZ, UPT, UPT, URZ, URZ, URZ ;  /* 0x000000fffffff290 */ /* 0x000fe4000fffe0ff */
.L_x_104:
[----:B------:R-:W-:Y:S01]  /*5720*/  ULEA UR4, UR25, UR29, 0x3 ;  /* 0x0000001d19047291 */ /* 0x000fe2000f8e18ff */
[----:B--2---:R-:W-:Y:S02]  /*5730*/  SHF.L.U32 R5, R11, 0x1f, RZ ;  /* 0x0000001f0b057819 */ /* 0x004fe400000006ff */
[----:B------:R-:W-:Y:S04]  /*5740*/  ELECT P1, URZ, PT ;  /* 0x0000000000ff782f */ /* 0x000fe80003820000 */
[----:B------:R-:W-:Y:S02]  /*5750*/  PLOP3.LUT P1, PT, P2, P1, PT, 0xf2, 0x2f ;  /* 0x00000000002f781c */ /* 0x000fe40001723e72 */
[----:B------:R-:W2:Y:S02]  /*5760*/  SYNCS.PHASECHK.TRANS64.TRYWAIT P0, [UR4+0x118], R5 ;  /* 0x00011805ff0075a7 */ /* 0x000ea40008001104 */
[----:B--2---:R-:W-:Y:S09]  /*5770*/  @!P0 BRA `(.L_x_105) ;  /* 0x0000003800588947 */ /* 0x004ff20003800000 */
.L_x_203:
[----:B------:R-:W3:Y:S01]  /*5780*/  S2UR UR19, SR_CgaCtaId ;  /* 0x00000000001379c3 */ /* 0x000ee20000008800 */
[----:B------:R-:W-:Y:S01]  /*5790*/  VOTEU.ALL UP0, P1 ;  /* 0x0000000000ff7886 */ /* 0x000fe20000800000 */
[----:B------:R-:W-:Y:S01]  /*57a0*/  @!P1 IADD3 R4, P0, PT, R12, 0x580, RZ ;  /* 0x000005800c049810 */ /* 0x000fe20007f1e0ff */
[----:B------:R-:W-:Y:S01]  /*57b0*/  UMOV UR20, 0x0 ;  /* 0x0000000000147882 */ /* 0x000fe20000000000 */
[----:B------:R-:W-:Y:S01]  /*57c0*/  UMOV UR21, 0x10000000 ;  /* 0x1000000000157882 */ /* 0x000fe20000000000 */
[----:B------:R-:W-:Y:S01]  /*57d0*/  UMOV UR28, UR36 ;  /* 0x00000024001c7c82 */ /* 0x000fe20008000000 */
[----:B------:R-:W-:Y:S01]  /*57e0*/  @!UP0 ULEA UR5, UR25, UR29, 0xd ;  /* 0x0000001d19058291 */ /* 0x000fe2000f8e68ff */
[----:B------:R-:W-:Y:S01]  /*57f0*/  @!P1 IMAD.X R2, RZ, RZ, R13, P0 ;  /* 0x000000ffff029224 */ /* 0x000fe200000e060d */
[----:B------:R-:W-:Y:S01]  /*5800*/  @!UP0 UIADD3 UR10, UPT, UPT, UR26, 0x20, URZ ;  /* 0x000000201a0a8890 */ /* 0x000fe2000fffe0ff */
[----:B------:R-:W-:Y:S01]  /*5810*/  @!P1 R2UR UR7, R4 ;  /* 0x00000000040792ca */ /* 0x000fe200000e0000 */
[----:B------:R-:W-:Y:S01]  /*5820*/  @!UP0 UIADD3 UR24, UPT, UPT, UR5, 0x200, URZ ;  /* 0x0000020005188890 */ /* 0x000fe2000fffe0ff */
[----:B------:R-:W-:Y:S01]  /*5830*/  VIADD R10, R10, 0x1 ;  /* 0x000000010a0a7836 */ /* 0x000fe20000000000 */
[----:B------:R-:W-:Y:S02]  /*5840*/  @!UP0 UIADD3 UR8, UPT, UPT, UR5, 0x1200, URZ ;  /* 0x0000120005088890 */ /* 0x000fe4000fffe0ff */
[----:B------:R-:W-:Y:S02]  /*5850*/  UIADD3 UR5, UPT, UPT, UR25, 0x1, URZ ;  /* 0x0000000119057890 */ /* 0x000fe4000fffe0ff */
[----:B------:R-:W-:Y:S02]  /*5860*/  UIADD3 UR25, UPT, UPT, UR4, 0x100, URZ ;  /* 0x0000010004197890 */ /* 0x000fe4000fffe0ff */
[----:B------:R-:W-:Y:S01]  /*5870*/  UISETP.NE.AND UP0, UPT, UR5, 0x3, UPT ;  /* 0x000000030500788c */ /* 0x000fe2000bf05270 */
[----:B------:R-:W-:Y:S01]  /*5880*/  UMOV UR11, UR27 ;  /* 0x0000001b000b7c82 */ /* 0x000fe20008000000 */
[----:B------:R-:W-:Y:S02]  /*5890*/  UMOV UR12, UR36 ;  /* 0x00000024000c7c82 */ /* 0x000fe40008000000 */
[----:B------:R-:W-:Y:S01]  /*58a0*/  USEL UR6, UR5, URZ, UP0 ;  /* 0x000000ff05067287 */ /* 0x000fe20008000000 */
[----:B------:R-:W-:Y:S01]  /*58b0*/  @!P1 R2UR UR5, R2 ;  /* 0x00000000020592ca */ /* 0x000fe200000e0000 */
[----:B------:R-:W-:Y:S01]  /*58c0*/  IMAD.U32 R4, RZ, RZ, UR7 ;  /* 0x00000007ff047e24 */ /* 0x000fe2000f8e00ff */
[----:B------:R-:W-:Y:S01]  /*58d0*/  USEL UR18, URZ, 0x1, UP0 ;  /* 0x00000001ff127887 */ /* 0x000fe20008000000 */
[----:B------:R-:W-:Y:S01]  /*58e0*/  @!P1 IMAD.MOV.U32 R2, RZ, RZ, 0x2000 ;  /* 0x00002000ff029424 */ /* 0x000fe200078e00ff */
[----:B------:R-:W-:Y:S01]  /*58f0*/  VOTEU.ALL UP0, P1 ;  /* 0x0000000000ff7886 */ /* 0x000fe20000800000 */
[----:B------:R-:W-:Y:S01]  /*5900*/  UMOV UR9, UR25 ;  /* 0x0000001900097c82 */ /* 0x000fe20008000000 */
[----:B------:R-:W-:Y:S01]  /*5910*/  @!P1 R2UR UR16, R4 ;  /* 0x00000000041092ca */ /* 0x000fe200000e0000 */
[----:B---3--:R-:W-:Y:S01]  /*5920*/  UPRMT UR7, UR19, 0x654, UR25 ;  /* 0x0000065413077896 */ /* 0x008fe20008000019 */
[----:B------:R-:W-:Y:S04]  /*5930*/  LOP3.LUT R11, R11, UR18, RZ, 0x3c, !PT ;  /* 0x000000120b0b7c12 */ /* 0x000fe8000f8e3cff */
[----:B--2---:R-:W-:Y:S01]  /*5940*/  SHF.L.U32 R0, R11, 0x1f, RZ ;  /* 0x0000001f0b007819 */ /* 0x004fe200000006ff */
[----:B------:R-:W-:Y:S01]  /*5950*/  IMAD.U32 R5, RZ, RZ, UR5 ;  /* 0x00000005ff057e24 */ /* 0x000fe2000f8e00ff */
[----:B------:R-:W-:Y:S04]  /*5960*/  ULEA UR5, UR6, UR29, 0x3 ;  /* 0x0000001d06057291 */ /* 0x000fe8000f8e18ff */
[----:B------:R-:W-:Y:S11]  /*5970*/  @!P1 R2UR UR17, R5 ;  /* 0x00000000051192ca */ /* 0x000ff600000e0000 */
[----:B------:R-:W-:Y:S02]  /*5980*/  @!UPT UIADD3 URZ, UPT, UPT, URZ, URZ, URZ ;  /* 0x000000fffffff290 */ /* 0x000fe4000fffe0ff */
[----:B------:R2:W-:Y:S01]  /*5990*/  @!UP0 UTMALDG.3D [UR24], [UR16], desc[UR20] ;  /* 0x00001418100085b4 */ /* 0x0005e20008011000 */
[----:B------:R-:W-:Y:S05]  /*59a0*/  VOTEU.ALL UP0, P1 ;  /* 0x0000000000ff7886 */ /* 0x000fea0000800000 */
[----:B------:R2:W-:Y:S01]  /*59b0*/  @!UP0 UTMALDG.3D [UR8], [UR16], desc[UR20] ;  /* 0x00001408100085b4 */ /* 0x0005e20008011000 */
[----:B------:R2:W-:Y:S01]  /*59c0*/  @!P1 SYNCS.ARRIVE.TRANS64.RED.A0TR RZ, [UR4+0x100], R2 ;  /* 0x00010002ffff99a7 */ /* 0x0005e20008300404 */
[----:B------:R-:W-:Y:S01]  /*59d0*/  SYNCS.ARRIVE.TRANS64.RED.A1T0 RZ, [UR7], RZ ;  /* 0x000000ffffff79a7 */ /* 0x000fe20008100407 */
[----:B------:R-:W3:Y:S02]  /*59e0*/  SYNCS.PHASECHK.TRANS64.TRYWAIT P0, [UR5+0x118], R0 ;  /* 0x00011800ff0075a7 */ /* 0x000ee40008001105 */
[----:B--23--:R-:W-:Y:S05]  /*59f0*/  @!P0 BRA `(.L_x_106) ;  /* 0x0000003400d08947 */ /* 0x00cfea0003800000 */
.L_x_205:
[----:B------:R-:W-:Y:S01]  /*5a00*/  UIADD3 UR17, UPT, UPT, UR5, 0x100, URZ ;  /* 0x0000010005117890 */ /* 0x000fe2000fffe0ff */
[----:B------:R-:W3:Y:S01]  /*5a10*/  S2UR UR28, SR_CgaCtaId ;  /* 0x00000000001c79c3 */ /* 0x000ee20000008800 */
[----:B------:R-:W-:Y:S01]  /*5a20*/  UPLOP3.LUT UP4, UPT, UPT, UPT, UPT, 0x80, 0x8 ;  /* 0x000000000008789c */ /* 0x000fe20003f8f070 */
[----:B------:R-:W-:Y:S01]  /*5a30*/  @!P1 IADD3 R2, P0, PT, R12, 0x580, RZ ;  /* 0x000005800c029810 */ /* 0x000fe20007f1e0ff */
[----:B------:R-:W-:Y:S01]  /*5a40*/  UMOV UR32, 0x0 ;  /* 0x0000000000207882 */ /* 0x000fe20000000000 */
[----:B------:R-:W-:Y:S01]  /*5a50*/  UMOV UR33, 0x10000000 ;  /* 0x1000000000217882 */ /* 0x000fe20000000000 */
[----:B------:R-:W-:Y:S01]  /*5a60*/  UMOV UR19, UR27 ;  /* 0x0000001b00137c82 */ /* 0x000fe20008000000 */
[----:B------:R-:W-:Y:S01]  /*5a70*/  UMOV UR20, UR36 ;  /* 0x0000002400147c82 */ /* 0x000fe20008000000 */
[----:B------:R-:W-:Y:S01]  /*5a80*/  UMOV UR11, UR27 ;  /* 0x0000001b000b7c82 */ /* 0x000fe20008000000 */
[----:B------:R-:W-:Y:S01]  /*5a90*/  UMOV UR12, UR36 ;  /* 0x00000024000c7c82 */ /* 0x000fe20008000000 */
[----:B------:R-:W-:Y:S01]  /*5aa0*/  UMOV UR9, UR17 ;  /* 0x0000001100097c82 */ /* 0x000fe20008000000 */
[----:B------:R-:W-:Y:S01]  /*5ab0*/  VOTEU.ALL UP0, P1 ;  /* 0x0000000000ff7886 */ /* 0x000fe20000800000 */
[----:B--2---:R-:W-:Y:S01]  /*5ac0*/  @!P1 IMAD.X R0, RZ, RZ, R13, P0 ;  /* 0x000000ffff009224 */ /* 0x004fe200000e060d */
[----:B------:R-:W-:Y:S01]  /*5ad0*/  R2UR UR24, R65 ;  /* 0x00000000411872ca */ /* 0x000fe200000e0000 */
[----:B------:R-:W-:Y:S01]  /*5ae0*/  UMOV UR36, UR30 ;  /* 0x0000001e00247c82 */ /* 0x000fe20008000000 */
[C---:B------:R-:W-:Y:S01]  /*5af0*/  ISETP.NE.AND P0, PT, R10.reuse, 0x2, PT ;  /* 0x000000020a00780c */ /* 0x040fe20003f05270 */
[----:B------:R-:W-:Y:S02]  /*5b00*/  @!UP0 ULEA UR4, UR6, UR29, 0xd ;  /* 0x0000001d06048291 */ /* 0x000fe4000f8e68ff */
[----:B------:R-:W-:Y:S01]  /*5b10*/  @!UP0 UIADD3 UR18, UPT, UPT, UR26, 0x10, URZ ;  /* 0x000000101a128890 */ /* 0x000fe2000fffe0ff */
[----:B------:R-:W-:Y:S01]  /*5b20*/  SEL R10, R10, RZ, P0 ;  /* 0x000000ff0a0a7207 */ /* 0x000fe20000000000 */
[----:B------:R-:W-:Y:S02]  /*5b30*/  @!UP0 UIADD3 UR16, UPT, UPT, UR4, 0x200, URZ ;  /* 0x0000020004108890 */ /* 0x000fe4000fffe0ff */
[----:B------:R-:W-:Y:S02]  /*5b40*/  @!UP0 UIADD3 UR8, UPT, UPT, UR4, 0x1200, URZ ;  /* 0x0000120004088890 */ /* 0x000fe4000fffe0ff */
[----:B------:R-:W-:Y:S01]  /*5b50*/  UIADD3 UR4, UPT, UPT, UR6, 0x1, URZ ;  /* 0x0000000106047890 */ /* 0x000fe2000fffe0ff */
[----:B------:R-:W-:Y:S01]  /*5b60*/  @!P1 R2UR UR6, R2 ;  /* 0x00000000020692ca */ /* 0x000fe200000e0000 */
[----:B------:R-:W-:Y:S02]  /*5b70*/  @!UP0 UIADD3 UR10, UPT, UPT, UR26, 0x30, URZ ;  /* 0x000000301a0a8890 */ /* 0x000fe4000fffe0ff */
[----:B------:R-:W-:Y:S04]  /*5b80*/  UISETP.NE.AND UP0, UPT, UR4, 0x3, UPT ;  /* 0x000000030400788c */ /* 0x000fe8000bf05270 */
[----:B------:R-:W-:Y:S01]  /*5b90*/  USEL UR25, UR4, URZ, UP0 ;  /* 0x000000ff04197287 */ /* 0x000fe20008000000 */
[----:B------:R-:W-:Y:S01]  /*5ba0*/  @!P1 R2UR UR4, R0 ;  /* 0x00000000000492ca */ /* 0x000fe200000e0000 */
[----:B------:R-:W-:Y:S01]  /*5bb0*/  USEL UR21, URZ, 0x1, UP0 ;  /* 0x00000001ff157887 */ /* 0x000fe20008000000 */
[----:B------:R-:W-:Y:S01]  /*5bc0*/  SEL R0, RZ, 0x1, P0 ;  /* 0x00000001ff007807 */ /* 0x000fe20000000000 */
[----:B------:R-:W-:Y:S02]  /*5bd0*/  VOTEU.ALL UP0, P1 ;  /* 0x0000000000ff7886 */ /* 0x000fe40000800000 */
[----:B------:R-:W-:Y:S01]  /*5be0*/  IMAD.U32 R4, RZ, RZ, UR6 ;  /* 0x00000006ff047e24 */ /* 0x000fe2000f8e00ff */
[----:B------:R-:W-:Y:S02]  /*5bf0*/  LOP3.LUT R9, R9, R0, RZ, 0x3c, !PT ;  /* 0x0000000009097212 */ /* 0x000fe400078e3cff */
[----:B------:R-:W-:Y:S02]  /*5c00*/  LOP3.LUT R11, R11, UR21, RZ, 0x3c, !PT ;  /* 0x000000150b0b7c12 */ /* 0x000fe4000f8e3cff */
[----:B------:R-:W-:Y:S03]  /*5c10*/  @!P1 R2UR UR6, R4 ;  /* 0x00000000040692ca */ /* 0x000fe600000e0000 */
[----:B------:R-:W-:Y:S01]  /*5c20*/  IMAD.U32 R5, RZ, RZ, UR4 ;  /* 0x00000004ff057e24 */ /* 0x000fe2000f8e00ff */
[----:B---3--:R-:W-:Y:S04]  /*5c30*/  UPRMT UR4, UR28, 0x654, UR17 ;  /* 0x000006541c047896 */ /* 0x008fe80008000011 */
[----:B------:R-:W-:Y:S11]  /*5c40*/  @!P1 R2UR UR7, R5 ;  /* 0x00000000050792ca */ /* 0x000ff600000e0000 */
[----:B------:R-:W-:Y:S02]  /*5c50*/  @!UPT UIADD3 URZ, UPT, UPT, URZ, URZ, URZ ;  /* 0x000000fffffff290 */ /* 0x000fe4000fffe0ff */
[----:B------:R-:W-:Y:S01]  /*5c60*/  @!UP0 UTMALDG.3D [UR16], [UR6], desc[UR32] ;  /* 0x00002010060085b4 */ /* 0x000fe20008011000 */
[----:B------:R-:W-:Y:S05]  /*5c70*/  VOTEU.ALL UP0, P1 ;  /* 0x0000000000ff7886 */ /* 0x000fea0000800000 */
[----:B------:R2:W-:Y:S01]  /*5c80*/  @!UP0 UTMALDG.3D [UR8], [UR6], desc[UR32] ;  /* 0x00002008060085b4 */ /* 0x0005e20008011000 */
[----:B------:R3:W-:Y:S01]  /*5c90*/  @!P1 SYNCS.ARRIVE.TRANS64.RED.A0TR RZ, [UR5+0x100], R3 ;  /* 0x00010003ffff99a7 */ /* 0x0007e20008300405 */
[----:B------:R-:W-:Y:S01]  /*5ca0*/  SYNCS.ARRIVE.TRANS64.RED.A1T0 RZ, [UR4], RZ ;  /* 0x000000ffffff79a7 */ /* 0x000fe20008100404 */
[----:B--2---:R-:W-:Y:S02]  /*5cb0*/  UIADD3 UR33, UPT, UPT, UR13, UR24, URZ ;  /* 0x000000180d217290 */ /* 0x004fe4000fffe0ff */
[----:B------:R-:W-:Y:S01]  /*5cc0*/  UIADD3 UR32, UPT, UPT, UR14, UR63, URZ ;  /* 0x0000003f0e207290 */ /* 0x000fe2000fffe0ff */
[----:B------:R-:W-:Y:S11]  /*5cd0*/  BRA.U UP2, `(.L_x_107) ;  /* 0xfffffff102907547 */ /* 0x000ff6000b83ffff */
[----:B------:R-:W-:Y:S01]  /*5ce0*/  UIADD3 UR29, UPT, UPT, UR29, 0x118, URZ ;  /* 0x000001181d1d7890 */ /* 0x000fe2000fffe0ff */
[----:B---3--:R-:W-:-:S03]  /*5cf0*/  SHF.L.U32 R3, R11, 0x1f, RZ ;  /* 0x0000001f0b037819 */ /* 0x008fc600000006ff */
[----:B------:R-:W-:-:S09]  /*5d00*/  ULEA UR4, UR25, UR29, 0x3 ;  /* 0x0000001d19047291 */ /* 0x000fd2000f8e18ff */
[----:B------:R-:W2:Y:S02]  /*5d10*/  SYNCS.PHASECHK.TRANS64.TRYWAIT P0, [UR4], R3 ;  /* 0x00000003ff0075a7 */ /* 0x000ea40008001104 */
[----:B--2---:R-:W-:Y:S05]  /*5d20*/  @!P0 BRA `(.L_x_108) ;  /* 0x00000034001c8947 */ /* 0x004fea0003800000 */
.L_x_207:
[----:B------:R-:W-:-:S04]  /*5d30*/  UIADD3 UR4, UPT, UPT, UR25, 0x1, URZ ;  /* 0x0000000119047890 */ /* 0x000fc8000fffe0ff */
[----:B------:R-:W-:-:S04]  /*5d40*/  UISETP.NE.AND UP0, UPT, UR4, 0x3, UPT ;  /* 0x000000030400788c */ /* 0x000fc8000bf05270 */
[----:B------:R-:W-:Y:S02]  /*5d50*/  USEL UR6, URZ, 0x1, UP0 ;  /* 0x00000001ff067887 */ /* 0x000fe40008000000 */
[----:B------:R-:W-:-:S04]  /*5d60*/  USEL UR4, UR4, URZ, UP0 ;  /* 0x000000ff04047287 */ /* 0x000fc80008000000 */
[----:B------:R-:W-:Y:S01]  /*5d70*/  ULEA UR5, UR4, UR29, 0x3 ;  /* 0x0000001d04057291 */ /* 0x000fe2000f8e18ff */
[----:B------:R-:W-:-:S04]  /*5d80*/  LOP3.LUT R11, R11, UR6, RZ, 0x3c, !PT ;  /* 0x000000060b0b7c12 */ /* 0x000fc8000f8e3cff */
[----:B--2---:R-:W-:-:S04]  /*5d90*/  SHF.L.U32 R3, R11, 0x1f, RZ ;  /* 0x0000001f0b037819 */ /* 0x004fc800000006ff */
[----:B------:R-:W2:Y:S02]  /*5da0*/  SYNCS.PHASECHK.TRANS64.TRYWAIT P0, [UR5], R3 ;  /* 0x00000003ff0075a7 */ /* 0x000ea40008001105 */
[----:B--2---:R-:W-:Y:S05]  /*5db0*/  @!P0 BRA `(.L_x_109) ;  /* 0x0000003400108947 */ /* 0x004fea0003800000 */
.L_x_209:
[----:B------:R-:W-:-:S04]  /*5dc0*/  UIADD3 UR4, UPT, UPT, UR4, 0x1, URZ ;  /* 0x0000000104047890 */ /* 0x000fc8000fffe0ff */
[----:B------:R-:W-:-:S04]  /*5dd0*/  UISETP.NE.AND UP0, UPT, UR4, 0x3, UPT ;  /* 0x000000030400788c */ /* 0x000fc8000bf05270 */
[----:B------:R-:W-:Y:S02]  /*5de0*/  USEL UR5, URZ, 0x1, UP0 ;  /* 0x00000001ff057887 */ /* 0x000fe40008000000 */
[----:B------:R-:W-:-:S04]  /*5df0*/  USEL UR4, UR4, URZ, UP0 ;  /* 0x000000ff04047287 */ /* 0x000fc80008000000 */
[----:B------:R-:W-:Y:S01]  /*5e00*/  ULEA UR4, UR4, UR29, 0x3 ;  /* 0x0000001d04047291 */ /* 0x000fe2000f8e18ff */
[----:B--2---:R-:W-:-:S04]  /*5e10*/  LOP3.LUT R3, R11, UR5, RZ, 0x3c, !PT ;  /* 0x000000050b037c12 */ /* 0x004fc8000f8e3cff */
[----:B------:R-:W-:Y:S01]  /*5e20*/  SHF.L.U32 R3, R3, 0x1f, RZ ;  /* 0x0000001f03037819 */ /* 0x000fe200000006ff */
[----:B------:R-:W-:-:S07]  /*5e30*/  IMAD.U32 R0, RZ, RZ, UR4 ;  /* 0x00000004ff007e24 */ /* 0x000fce000f8e00ff */
.L_x_110:
[----:B--2---:R2:W3:Y:S02]  /*5e40*/  SYNCS.PHASECHK.TRANS64.TRYWAIT P0, [R0+URZ], R3 ;  /* 0x00000003000075a7 */ /* 0x0044e400080011ff */
[----:B---3--:R-:W-:Y:S05]  /*5e50*/  @!P0 NANOSLEEP.SYNCS 0x989680 ;  /* 0x009896800000895d */ /* 0x008fea0003900000 */
[----:B------:R-:W3:Y:S02]  /*5e60*/  @!P0 SYNCS.PHASECHK.TRANS64 P0, [R0+URZ], R3 ;  /* 0x00000003000085a7 */ /* 0x000ee400080010ff */
[----:B-1-3--:R-:W-:Y:S05]  /*5e70*/  @P0 EXIT ;  /* 0x000000000000094d */ /* 0x00afea0003800000 */
[----:B------:R-:W-:Y:S05]  /*5e80*/  BRA `(.L_x_110) ;  /* 0xfffffffc00ec7947 */ /* 0x000fea000383ffff */
.L_x_98:
[----:B------:R-:W-:-:S06]  /*5e90*/  UISETP.GE.AND UP0, UPT, UR20, 0x4, UPT ;  /* 0x000000041400788c */ /* 0x000fcc000bf06270 */
[----:B------:R-:W-:-:S13]  /*5ea0*/  PLOP3.LUT P0, PT, PT, PT, UP0, 0x80, 0x8 ;  /* 0x000000000008781c */ /* 0x000fda0003f0f008 */
[----:B-1----:R-:W-:Y:S05]  /*5eb0*/  @!P0 EXIT ;  /* 0x000000000000894d */ /* 0x002fea0003800000 */
[----:B------:R-:W1:Y:S08]  /*5ec0*/  S2UR UR4, SR_CgaCtaId ;  /* 0x00000000000479c3 */ /* 0x000e700000008800 */
[----:B------:R-:W-:Y:S01]  /*5ed0*/  BAR.SYNC.DEFER_BLOCKING 0x6, 0xa0 ;  /* 0x0182800000007b1d */ /* 0x000fe20000010000 */
[C---:B------:R-:W-:Y:S01]  /*5ee0*/  IMAD.SHL.U32 R3, R69.reuse, 0x10, RZ ;  /* 0x0000001045037824 */ /* 0x040fe200078e00ff */
[C---:B------:R-:W-:Y:S01]  /*5ef0*/  LOP3.LUT R75, R69.reuse, 0x60, RZ, 0xc0, !PT ;  /* 0x00000060454b7812 */ /* 0x040fe200078ec0ff */
[C---:B------:R-:W-:Y:S01]  /*5f00*/  IMAD.SHL.U32 R4, R64.reuse, 0x200000, RZ ;  /* 0x0020000040047824 */ /* 0x040fe200078e00ff */
[----:B------:R-:W-:Y:S01]  /*5f10*/  LOP3.LUT R70, R69, 0x2, RZ, 0xc0, !PT ;  /* 0x0000000245467812 */ /* 0x000fe200078ec0ff */
[----:B------:R-:W-:Y:S01]  /*5f20*/  IMAD.SHL.U32 R5, R64, 0x200, RZ ;  /* 0x0000020040057824 */ /* 0x000fe200078e00ff */
[----:B------:R-:W-:-:S02]  /*5f30*/  UMOV UR49, 0x400 ;  /* 0x0000040000317882 */ /* 0x000fc40000000000 */
[----:B------:R-:W2:Y:S01]  /*5f40*/  LDC.64 R62, c[0x0][0x8b0] ;  /* 0x00022c00ff3e7b82 */ /* 0x000ea20000000a00 */
[----:B------:R-:W-:Y:S01]  /*5f50*/  LOP3.LUT R74, R3, 0x590, RZ, 0xc0, !PT ;  /* 0x00000590034a7812 */ /* 0x000fe200078ec0ff */
[----:B------:R-:W-:Y:S01]  /*5f60*/  IMAD.SHL.U32 R2, R69, 0x2, RZ ;  /* 0x0000000245027824 */ /* 0x000fe200078e00ff */
[----:B------:R-:W-:Y:S01]  /*5f70*/  LOP3.LUT R3, R3, 0x60, RZ, 0xc0, !PT ;  /* 0x0000006003037812 */ /* 0x000fe200078ec0ff */
[C---:B------:R-:W-:Y:S01]  /*5f80*/  IMAD.U32 R23, R69.reuse, 0x10000, RZ ;  /* 0x0001000045177824 */ /* 0x040fe200078e00ff */
[----:B------:R-:W-:Y:S01]  /*5f90*/  LOP3.LUT R4, R4, 0x200000, RZ, 0xc0, !PT ;  /* 0x0020000004047812 */ /* 0x000fe200078ec0ff */
[----:B------:R-:W-:Y:S01]  /*5fa0*/  HFMA2 R72, -RZ, RZ, 0, 0 ;  /* 0x00000000ff487431 */ /* 0x000fe200000001ff */
[----:B------:R-:W-:Y:S01]  /*5fb0*/  LOP3.LUT R69, R69, 0x4, RZ, 0xc0, !PT ;  /* 0x0000000445457812 */ /* 0x000fe200078ec0ff */
[----:B------:R-:W3:Y:S01]  /*5fc0*/  LDC.64 R60, c[0x0][0x8a8] ;  /* 0x00022a00ff3c7b82 */ /* 0x000ee20000000a00 */
[----:B------:R-:W-:Y:S01]  /*5fd0*/  LOP3.LUT R74, R74, 0x200, R5, 0xf8, !PT ;  /* 0x000002004a4a7812 */ /* 0x000fe200078ef805 */
[----:B------:R-:W-:Y:S01]  /*5fe0*/  IMAD.MOV.U32 R22, RZ, RZ, RZ ;  /* 0x000000ffff167224 */ /* 0x000fe200078e00ff */
[----:B------:R-:W-:Y:S01]  /*5ff0*/  LOP3.LUT R3, R3, 0xc, R2, 0xf8, !PT ;  /* 0x0000000c03037812 */ /* 0x000fe200078ef802 */
[----:B------:R-:W-:Y:S01]  /*6000*/  IMAD.MOV.U32 R68, RZ, RZ, RZ ;  /* 0x000000ffff447224 */ /* 0x000fe200078e00ff */
[----:B------:R-:W-:Y:S01]  /*6010*/  LOP3.LUT R23, R4, 0x400000, R23, 0xf8, !PT ;  /* 0x0040000004177812 */ /* 0x000fe200078ef817 */
[----:B------:R-:W-:Y:S01]  /*6020*/  IMAD.MOV.U32 R71, RZ, RZ, RZ ;  /* 0x000000ffff477224 */ /* 0x000fe200078e00ff */
[----:B------:R-:W-:Y:S01]  /*6030*/  IADD3 R73, PT, PT, -R69, 0x2, RZ ;  /* 0x0000000245497810 */ /* 0x000fe20007ffe1ff */
[----:B-1----:R-:W-:Y:S01]  /*6040*/  ULEA UR49, UR4, UR49, 0x18 ;  /* 0x0000003104317291 */ /* 0x002fe2000f8ec0ff */
[----:B------:R-:W-:Y:S01]  /*6050*/  LOP3.LUT R74, R74, R3, RZ, 0xfc, !PT ;  /* 0x000000034a4a7212 */ /* 0x000fe200078efcff */
[----:B------:R-:W1:Y:S01]  /*6060*/  LDCU.64 UR4, c[0x0][0x890] ;  /* 0x00011200ff0477ac */ /* 0x000e620008000a00 */
[----:B------:R-:W-:-:S02]  /*6070*/  IMAD.MOV R70, RZ, RZ, -R70 ;  /* 0x000000ffff467224 */ /* 0x000fc400078e0a46 */
[----:B------:R-:W-:Y:S01]  /*6080*/  IMAD.MOV R69, RZ, RZ, -R69 ;  /* 0x000000ffff457224 */ /* 0x000fe200078e0a45 */
[----:B------:R-:W4:Y:S01]  /*6090*/  LDCU UR60, c[0x0][0x370] ;  /* 0x00006e00ff3c77ac */ /* 0x000f220008000800 */
[----:B------:R-:W-:Y:S02]  /*60a0*/  IMAD.SHL.U32 R73, R73, 0x10, RZ ;  /* 0x0000001049497824 */ /* 0x000fe400078e00ff */
[----:B------:R-:W4:Y:S01]  /*60b0*/  LDS R0, [UR49+0x1f0] ;  /* 0x0001f031ff007984 */ /* 0x000f220008000800 */
[----:B------:R-:W-:Y:S01]  /*60c0*/  UMOV UR52, 0x1 ;  /* 0x0000000100347882 */ /* 0x000fe20000000000 */
[----:B------:R-:W2:Y:S01]  /*60d0*/  LDCU UR43, c[0x0][0xb0c] ;  /* 0x00016180ff2b77ac */ /* 0x000ea20008000800 */
[----:B------:R-:W2:Y:S01]  /*60e0*/  LDCU UR39, c[0x0][0xb30] ;  /* 0x00016600ff2777ac */ /* 0x000ea20008000800 */
[----:B------:R-:W2:Y:S01]  /*60f0*/  LDCU.64 UR54, c[0x0][0x888] ;  /* 0x00011100ff3677ac */ /* 0x000ea20008000a00 */
[----:B-1----:R-:W-:Y:S02]  /*6100*/  IMAD.U32 R77, RZ, RZ, UR4 ;  /* 0x00000004ff4d7e24 */ /* 0x002fe4000f8e00ff */
[----:B------:R-:W-:Y:S01]  /*6110*/  IMAD.U32 R76, RZ, RZ, UR5 ;  /* 0x00000005ff4c7e24 */ /* 0x000fe2000f8e00ff */
[----:B------:R-:W-:Y:S01]  /*6120*/  UIADD3 UR4, UPT, UPT, UR49, 0x200, URZ ;  /* 0x0000020031047890 */ /* 0x000fe2000fffe0ff */
[----:B------:R-:W1:Y:S05]  /*6130*/  LDCU.64 UR40, c[0x0][0xb28] ;  /* 0x00016500ff2877ac */ /* 0x000e6a0008000a00 */
[----:B------:R-:W-:Y:S01]  /*6140*/  LEA R74, R74, UR4, 0x2 ;  /* 0x000000044a4a7c11 */ /* 0x000fe2000f8e10ff */
[----:B------:R-:W1:Y:S01]  /*6150*/  LDCU.128 UR56, c[0x0][0xb10] ;  /* 0x00016200ff3877ac */ /* 0x000e620008000c00 */
[----:B------:R-:W1:Y:S01]  /*6160*/  LDCU UR53, c[0x0][0x374] ;  /* 0x00006e80ff3577ac */ /* 0x000e620008000800 */
[----:B------:R-:W-:Y:S01]  /*6170*/  UMOV UR48, URZ ;  /* 0x000000ff00307c82 */ /* 0x000fe20008000000 */
[----:B------:R-:W-:Y:S01]  /*6180*/  UMOV UR51, URZ ;  /* 0x000000ff00337c82 */ /* 0x000fe20008000000 */
[----:B------:R-:W-:Y:S01]  /*6190*/  UMOV UR50, URZ ;  /* 0x000000ff00327c82 */ /* 0x000fe20008000000 */
[----:B----4-:R-:W-:-:S02]  /*61a0*/  IADD3 R23, PT, PT, R0, R23, RZ ;  /* 0x0000001700177210 */ /* 0x010fc40007ffe0ff */
[----:B-123--:R-:W-:-:S07]  /*61b0*/  MOV R0, UR4 ;  /* 0x0000000400007c02 */ /* 0x00efce0008000f00 */
.L_x_141:
[C---:B------:R-:W-:Y:S02]  /*61c0*/  LEA R3, R68.reuse, UR49, 0x3 ;  /* 0x0000003144037c11 */ /* 0x040fe4000f8e18ff */
[----:B------:R-:W-:Y:S02]  /*61d0*/  SHF.L.U32 R0, R71, 0x1f, RZ ;  /* 0x0000001f47007819 */ /* 0x000fe400000006ff */
[----:B------:R-:W-:Y:S02]  /*61e0*/  LEA R5, R68, UR49, 0x4 ;  /* 0x0000003144057c11 */ /* 0x000fe4000f8e20ff */
[----:B------:R-:W1:Y:S02]  /*61f0*/  SYNCS.PHASECHK.TRANS64.TRYWAIT P0, [R3+URZ+0x140], R0 ;  /* 0x00014000030075a7 */ /* 0x000e6400080011ff */
[----:B-123--:R-:W-:Y:S05]  /*6200*/  @!P0 BRA `(.L_x_111) ;  /* 0x0000003000148947 */ /* 0x00efea0003800000 */
.L_x_210:
[----:B------:R-:W2:Y:S01]  /*6210*/  LDS.128 R4, [R5+0x1d0] ;  /* 0x0001d00005047984 */ /* 0x000ea20000000c00 */
        /* <DEDUP_REMOVED lines=10> */
[----:B------:R-:W-:Y:S01]  /*62c0*/  PLOP3.LUT P0, PT, PT, PT, UP1, 0x80, 0x8 ;  /* 0x000000000008781c */ /* 0x000fe20003f0f018 */
[----:B------:R-:W-:Y:S11]  /*62d0*/  UP2UR UR62, UPR, URZ, 0x2 ;  /* 0x00000002ff3e7883 */ /* 0x000ff60008000000 */
[----:B------:R-:W-:Y:S01]  /*62e0*/  @!UPT UIADD3 URZ, UPT, UPT, URZ, URZ, URZ ;  /* 0x000000fffffff290 */ /* 0x000fe2000fffe0ff */
[----:B-1----:R-:W-:Y:S02]  /*62f0*/  @P0 SHF.R.U32.HI R0, RZ, 0x10, R5 ;  /* 0x00000010ff000819 */ /* 0x002fe40000011605 */
        /* <DEDUP_REMOVED lines=12> */
[----:B------:R-:W2:Y:S01]  /*63c0*/  LDCU UR12, c[0x0][0xb20] ;  /* 0x00016400ff0c77ac */ /* 0x000ea20008000800 */
[----:B------:R-:W-:Y:S02]  /*63d0*/  UIMAD.WIDE.U32 UR4, UR53, UR59, URZ ;  /* 0x0000003b350472a5 */ /* 0x000fe4000f8e00ff */
[----:B------:R-:W-:Y:S02]  /*63e0*/  UIMAD.WIDE.U32 UR6, UR60, UR56, URZ ;  /* 0x000000383c0672a5 */ /* 0x000fe4000f8e00ff */
[----:B------:R-:W-:Y:S02]  /*63f0*/  UISETP.NE.AND UP0, UPT, UR58, 0x1, UPT ;  /* 0x000000013a00788c */ /* 0x000fe4000bf05270 */
[----:B------:R-:W-:Y:S02]  /*6400*/  UIMAD.WIDE.U32 UR8, UR37, UR59, URZ ;  /* 0x0000003b250872a5 */ /* 0x000fe4000f8e00ff */
[----:B------:R-:W-:Y:S02]  /*6410*/  UIMAD.WIDE.U32 UR10, UR38, UR56, URZ ;  /* 0x00000038260a72a5 */ /* 0x000fe4000f8e00ff */
[----:B------:R-:W-:Y:S02]  /*6420*/  UISETP.NE.AND UP1, UPT, UR43, 0x1, UPT ;  /* 0x000000012b00788c */ /* 0x000fe4000bf25270 */
[----:B------:R-:W-:Y:S01]  /*6430*/  UISETP.NE.AND UP2, UPT, UR42, 0x1, UPT ;  /* 0x000000012a00788c */ /* 0x000fe2000bf45270 */
[----:B------:R-:W-:Y:S02]  /*6440*/  UMOV UR4, UR5 ;  /* 0x0000000500047c82 */ /* 0x000fe40008000000 */
[----:B--2---:R-:W-:Y:S03]  /*6450*/  USHF.R.U32.HI UR5, URZ, UR12, UR4 ;  /* 0x0000000cff057299 */ /* 0x004fe60008011604 */
[----:B------:R-:W-:Y:S02]  /*6460*/  UMOV UR4, UR7 ;  /* 0x0000000700047c82 */ /* 0x000fe40008000000 */
[----:B------:R-:W-:Y:S02]  /*6470*/  USHF.R.U32.HI UR7, URZ, UR57, UR4 ;  /* 0x00000039ff077299 */ /* 0x000fe40008011604 */
[----:B------:R-:W-:Y:S02]  /*6480*/  USEL UR4, UR53, UR5, !UP0 ;  /* 0x0000000535047287 */ /* 0x000fe4000c000000 */
[----:B------:R-:W-:Y:S01]  /*6490*/  USEL UR7, UR60, UR7, !UP1 ;  /* 0x000000073c077287 */ /* 0x000fe2000c800000 */
[----:B------:R-:W-:Y:S01]  /*64a0*/  UMOV UR5, UR9 ;  /* 0x0000000900057c82 */ /* 0x000fe20008000000 */
[----:B------:R-:W-:Y:S02]  /*64b0*/  UIMAD.WIDE.U32 UR8, UR4, UR40, URZ ;  /* 0x00000028040872a5 */ /* 0x000fe4000f8e00ff */
[----:B------:R-:W-:Y:S03]  /*64c0*/  USHF.R.U32.HI UR6, URZ, UR12, UR5 ;  /* 0x0000000cff067299 */ /* 0x000fe60008011605 */
[----:B------:R-:W-:Y:S01]  /*64d0*/  UMOV UR5, UR11 ;  /* 0x0000000b00057c82 */ /* 0x000fe20008000000 */
[----:B------:R-:W-:Y:S02]  /*64e0*/  UIMAD.WIDE.U32 UR10, UR7, UR40, URZ ;  /* 0x00000028070a72a5 */ /* 0x000fe4000f8e00ff */
[----:B------:R-:W-:Y:S02]  /*64f0*/  USHF.R.U32.HI UR12, URZ, UR57, UR5 ;  /* 0x00000039ff0c7299 */ /* 0x000fe40008011605 */
[----:B------:R-:W-:Y:S01]  /*6500*/  USEL UR6, UR37, UR6, !UP0 ;  /* 0x0000000625067287 */ /* 0x000fe2000c000000 */
[----:B------:R-:W-:Y:S02]  /*6510*/  UMOV UR5, UR9 ;  /* 0x0000000900057c82 */ /* 0x000fe40008000000 */
[----:B------:R-:W-:Y:S01]  /*6520*/  UMOV UR10, UR11 ;  /* 0x0000000b000a7c82 */ /* 0x000fe20008000000 */
[----:B------:R-:W-:Y:S02]  /*6530*/  @UP2 USHF.R.U32.HI UR4, URZ, UR41, UR5 ;  /* 0x00000029ff042299 */ /* 0x000fe40008011605 */
[----:B------:R-:W-:Y:S02]  /*6540*/  @UP2 USHF.R.U32.HI UR7, URZ, UR41, UR10 ;  /* 0x00000029ff072299 */ /* 0x000fe4000801160a */
[----:B------:R-:W-:Y:S02]  /*6550*/  UIMAD UR4, UR42, UR4, URZ ;  /* 0x000000042a0472a4 */ /* 0x000fe4000f8e02ff */
[----:B------:R-:W-:Y:S02]  /*6560*/  UIMAD.WIDE.U32 UR10, UR6, UR40, URZ ;  /* 0x00000028060a72a5 */ /* 0x000fe4000f8e00ff */
[----:B------:R-:W-:Y:S02]  /*6570*/  USEL UR5, UR38, UR12, !UP1 ;  /* 0x0000000c26057287 */ /* 0x000fe4000c800000 */
[----:B------:R-:W-:Y:S02]  /*6580*/  UIMAD UR8, UR42, UR7, URZ ;  /* 0x000000072a0872a4 */ /* 0x000fe4000f8e02ff */
[----:B------:R-:W-:Y:S03]  /*6590*/  UISETP.GE.AND UP0, UPT, UR6, UR4, UPT ;  /* 0x000000040600728c */ /* 0x000fe6000bf06270 */
[----:B------:R-:W-:Y:S01]  /*65a0*/  UMOV UR4, UR11 ;  /* 0x0000000b00047c82 */ /* 0x000fe20008000000 */
[----:B------:R-:W-:Y:S02]  /*65b0*/  UISETP.GE.OR UP0, UPT, UR5, UR8, UP0 ;  /* 0x000000080500728c */ /* 0x000fe40008706670 */
[----:B------:R-:W-:Y:S02]  /*65c0*/  USHF.R.U32.HI UR4, URZ, UR41, UR4 ;  /* 0x00000029ff047299 */ /* 0x000fe40008011604 */
[----:B------:R-:W-:Y:S02]  /*65d0*/  UIMAD.WIDE.U32 UR8, UR5, UR40, URZ ;  /* 0x00000028050872a5 */ /* 0x000fe4000f8e00ff */
[----:B------:R-:W-:Y:S02]  /*65e0*/  USEL UR11, UR6, UR4, !UP2 ;  /* 0x00000004060b7287 */ /* 0x000fe4000d000000 */
[----:B------:R-:W-:Y:S02]  /*65f0*/  UIADD3 UR8, UPT, UPT, -UR5, URZ, URZ ;  /* 0x000000ff05087290 */ /* 0x000fe4000fffe1ff */
[----:B------:R-:W-:Y:S01]  /*6600*/  UIADD3 UR10, UPT, UPT, -UR11, URZ, URZ ;  /* 0x000000ff0b0a7290 */ /* 0x000fe2000fffe1ff */
[----:B------:R-:W-:Y:S01]  /*6610*/  @!UP0 UMOV UR4, UR9 ;  /* 0x0000000900048c82 */ /* 0x000fe20008000000 */
[----:B------:R-:W-:Y:S02]  /*6620*/  UIADD3 UR9, UPT, UPT, -UR6, URZ, URZ ;  /* 0x000000ff06097290 */ /* 0x000fe4000fffe1ff */
[----:B------:R-:W-:Y:S02]  /*6630*/  @!UP0 USHF.R.U32.HI UR4, URZ, UR41, UR4 ;  /* 0x00000029ff048299 */ /* 0x000fe40008011604 */
[----:B------:R-:W-:Y:S02]  /*6640*/  UIMAD UR10, UR42, UR10, UR6 ;  /* 0x0000000a2a0a72a4 */ /* 0x000fe4000f8e0206 */
[----:B------:R-:W-:Y:S04]  /*6650*/  @!UP0 USEL UR4, UR5, UR4, !UP2 ;  /* 0x0000000405048287 */ /* 0x000fe8000d000000 */
[----:B------:R-:W-:Y:S02]  /*6660*/  @!UP0 UIMAD UR10, UR7, UR10, UR4 ;  /* 0x0000000a070a82a4 */ /* 0x000fe4000f8e0204 */
[----:B------:R-:W-:Y:S02]  /*6670*/  @!UP0 UIADD3 UR11, UPT, UPT, UR11, -UR4, URZ ;  /* 0x800000040b0b8290 */ /* 0x000fe4000fffe0ff */
[----:B------:R-:W-:Y:S02]  /*6680*/  UIMAD UR7, UR43, UR8, UR38 ;  /* 0x000000082b0772a4 */ /* 0x000fe4000f8e0226 */
[----:B------:R-:W-:Y:S02]  /*6690*/  @!UP0 UIMAD UR6, UR11, UR42, UR5 ;  /* 0x0000002a0b0682a4 */ /* 0x000fe4000f8e0205 */
[----:B------:R-:W-:Y:S01]  /*66a0*/  UIMAD UR4, UR58, UR9, UR37 ;  /* 0x000000093a0472a4 */ /* 0x000fe2000f8e0225 */
[----:B------:R-:W-:Y:S02]  /*66b0*/  @!UP0 UMOV UR5, UR10 ;  /* 0x0000000a00058c82 */ /* 0x000fe40008000000 */
[----:B------:R-:W-:Y:S02]  /*66c0*/  UIMAD UR38, UR5, UR43, UR7 ;  /* 0x0000002b052672a4 */ /* 0x000fe4000f8e0207 */
[----:B------:R-:W-:Y:S11]  /*66d0*/  UIMAD UR37, UR6, UR58, UR4 ;  /* 0x0000003a062572a4 */ /* 0x000ff6000f8e0204 */
[----:B------:R-:W-:Y:S01]  /*66e0*/  @!UPT UIADD3 URZ, UPT, UPT, URZ, URZ, URZ ;  /* 0x000000fffffff290 */ /* 0x000fe2000fffe0ff */
.L_x_112:
[----:B------:R-:W-:Y:S01]  /*66f0*/  UISETP.NE.AND UP0, UPT, UR39, 0x1, UPT ;  /* 0x000000012700788c */ /* 0x000fe2000bf05270 */
[----:B------:R-:W-:Y:S01]  /*6700*/  IADD3 R68, PT, PT, R68, 0x1, RZ ;  /* 0x0000000144447810 */ /* 0x000fe20007ffe0ff */
[----:B------:R-:W-:Y:S02]  /*6710*/  UIADD3 UR11, UPT, UPT, UR49, 0x200, URZ ;  /* 0x00000200310b7890 */ /* 0x000fe4000fffe0ff */
[----:B------:R-:W-:Y:S02]  /*6720*/  USHF.L.U32 UR46, UR32, 0x6, URZ ;  /* 0x00000006202e7899 */ /* 0x000fe400080006ff */
[----:B------:R-:W-:Y:S05]  /*6730*/  USHF.L.U32 UR45, UR33, 0x6, URZ ;  /* 0x00000006212d7899 */ /* 0x000fea00080006ff */
[----:B------:R-:W2:Y:S01]  /*6740*/  @!UP0 LDCU.128 UR12, c[0x0][0xb10] ;  /* 0x00016200ff0c87ac */ /* 0x000ea20008000c00 */
[----:B------:R-:W3:Y:S01]  /*6750*/  @!UP0 LDCU UR5, c[0x0][0xb0c] ;  /* 0x00016180ff0587ac */ /* 0x000ee20008000800 */
[----:B------:R-:W4:Y:S01]  /*6760*/  @!UP0 LDCU UR10, c[0x0][0xb20] ;  /* 0x00016400ff0a87ac */ /* 0x000f220008000800 */
[----:B--2---:R-:W-:Y:S02]  /*6770*/  UIMAD.WIDE.U32 UR8, UR38, UR12, URZ ;  /* 0x0000000c260872a5 */ /* 0x004fe4000f8e00ff */
[----:B------:R-:W-:Y:S02]  /*6780*/  UIMAD.WIDE.U32 UR6, UR37, UR15, URZ ;  /* 0x0000000f250672a5 */ /* 0x000fe4000f8e00ff */
[----:B------:R-:W-:Y:S03]  /*6790*/  @!UP0 UISETP.NE.AND UP1, UPT, UR14, 0x1, UPT ;  /* 0x000000010e00888c */ /* 0x000fe6000bf25270 */
[----:B------:R-:W-:Y:S01]  /*67a0*/  @!UP0 UMOV UR4, UR9 ;  /* 0x0000000900048c82 */ /* 0x000fe20008000000 */
[----:B---3--:R-:W-:Y:S02]  /*67b0*/  @!UP0 UISETP.NE.AND UP2, UPT, UR5, 0x1, UPT ;  /* 0x000000010500888c */ /* 0x008fe4000bf45270 */
[----:B------:R-:W-:Y:S01]  /*67c0*/  @!UP0 USHF.R.U32.HI UR4, URZ, UR13, UR4 ;  /* 0x0000000dff048299 */ /* 0x000fe20008011604 */
[----:B------:R-:W-:Y:S02]  /*67d0*/  @!UP0 UMOV UR6, UR7 ;  /* 0x0000000700068c82 */ /* 0x000fe40008000000 */
[----:B----4-:R-:W-:Y:S02]  /*67e0*/  @!UP0 USHF.R.U32.HI UR6, URZ, UR10, UR6 ;  /* 0x0000000aff068299 */ /* 0x010fe40008011606 */
[----:B------:R-:W-:Y:S02]  /*67f0*/  @!UP0 USEL UR7, UR38, UR4, !UP2 ;  /* 0x0000000426078287 */ /* 0x000fe4000d000000 */
[----:B------:R-:W-:Y:S04]  /*6800*/  @!UP0 USEL UR6, UR37, UR6, !UP1 ;  /* 0x0000000625068287 */ /* 0x000fe8000c800000 */
[----:B------:R-:W-:Y:S02]  /*6810*/  @!UP0 UIADD3 UR4, UPT, UPT, -UR7, UR6, URZ ;  /* 0x0000000607048290 */ /* 0x000fe4000fffe1ff */
[----:B------:R-:W-:Y:S02]  /*6820*/  @!UP0 UIADD3 UR6, UPT, UPT, UR7, -UR6, URZ ;  /* 0x8000000607068290 */ /* 0x000fe4000fffe0ff */
[----:B------:R-:W-:Y:S02]  /*6830*/  @!UP0 UIMAD UR38, UR4, UR5, UR38 ;  /* 0x00000005042682a4 */ /* 0x000fe4000f8e0226 */
[----:B------:R-:W-:Y:S02]  /*6840*/  @!UP0 UIMAD UR37, UR6, UR14, UR37 ;  /* 0x0000000e062582a4 */ /* 0x000fe4000f8e0225 */
[----:B------:R-:W-:Y:S09]  /*6850*/  ULOP3.LUT UP0, URZ, UR11, 0x1b0, URZ, 0xc0, !UPT ;  /* 0x000001b00bff7892 */ /* 0x000ff2000f80c0ff */
[----:B------:R-:W-:Y:S05]  /*6860*/  BRA.U !UP0, `(.L_x_113) ;  /* 0x00000001087c7547 */ /* 0x000fea000b800000 */
[----:B------:R-:W2:Y:S01]  /*6870*/  LDCU.64 UR8, c[0x4][0x80] ;  /* 0x01001000ff0877ac */ /* 0x000ea20008000a00 */
[----:B------:R-:W-:Y:S01]  /*6880*/  MOV R2, 0x0 ;  /* 0x0000000000027802 */ /* 0x000fe20000000f00 */
[----:B------:R-:W-:Y:S02]  /*6890*/  HFMA2 R12, -RZ, RZ, 0, 5.9604644775390625e-08 ;  /* 0x00000001ff0c7431 */ /* 0x000fe400000001ff */
[----:B------:R-:W-:Y:S01]  /*68a0*/  IMAD.MOV.U32 R8, RZ, RZ, 0x70 ;  /* 0x00000070ff087424 */ /* 0x000fe200078e00ff */
[----:B------:R3:W4:Y:S01]  /*68b0*/  LDC.64 R14, c[0x4][R2] ;  /* 0x01000000020e7b82 */ /* 0x0007220000000a00 */
[----:B------:R-:W1:Y:S01]  /*68c0*/  LDCU.64 UR6, c[0x4][0x88] ;  /* 0x01001100ff0677ac */ /* 0x000e620008000a00 */
[----:B------:R-:W-:Y:S01]  /*68d0*/  IMAD.MOV.U32 R13, RZ, RZ, RZ ;  /* 0x000000ffff0d7224 */ /* 0x000fe200078e00ff */
[----:B------:R-:W1:Y:S01]  /*68e0*/  LDCU.64 UR4, c[0x4][0x8] ;  /* 0x01000100ff0477ac */ /* 0x000e620008000a00 */
[----:B--2---:R-:W-:Y:S01]  /*68f0*/  MOV R5, UR9 ;  /* 0x0000000900057c02 */ /* 0x004fe20008000f00 */
[----:B------:R-:W-:Y:S01]  /*6900*/  IMAD.U32 R4, RZ, RZ, UR8 ;  /* 0x00000008ff047e24 */ /* 0x000fe2000f8e00ff */
[----:B-1----:R-:W-:Y:S01]  /*6910*/  MOV R7, UR7 ;  /* 0x0000000700077c02 */ /* 0x002fe20008000f00 */
[----:B------:R-:W-:Y:S01]  /*6920*/  IMAD.U32 R6, RZ, RZ, UR6 ;  /* 0x00000006ff067e24 */ /* 0x000fe2000f8e00ff */
[----:B------:R-:W-:Y:S01]  /*6930*/  MOV R11, UR5 ;  /* 0x00000005000b7c02 */ /* 0x000fe20008000f00 */
[----:B------:R-:W-:Y:S02]  /*6940*/  IMAD.U32 R10, RZ, RZ, UR4 ;  /* 0x00000004ff0a7e24 */ /* 0x000fe4000f8e00ff */
[----:B------:R-:W-:Y:S07]  /*6950*/  LEPC R20, `(.L_x_114) ;  /* 0x000000001014794e */ /* 0x000fee0000000000 */
[----:B---345:R-:W-:Y:S05]  /*6960*/  CALL.ABS.NOINC R14 ;  /* 0x000000000e007343 */ /* 0x038fea0003c00000 */
.L_x_114:
[----:B------:R-:W1:Y:S01]  /*6970*/  LDCU.64 UR8, c[0x4][0x80] ;  /* 0x01001000ff0877ac */ /* 0x000e620008000a00 */
[----:B------:R-:W2:Y:S01]  /*6980*/  LDC.64 R2, c[0x4][R2] ;  /* 0x0100000002027b82 */ /* 0x000ea20000000a00 */
[----:B------:R-:W-:Y:S02]  /*6990*/  HFMA2 R12, -RZ, RZ, 0, 5.9604644775390625e-08 ;  /* 0x00000001ff0c7431 */ /* 0x000fe400000001ff */
[----:B------:R-:W-:Y:S02]  /*69a0*/  IMAD.MOV.U32 R8, RZ, RZ, 0x70 ;  /* 0x00000070ff087424 */ /* 0x000fe400078e00ff */
[----:B------:R-:W-:Y:S01]  /*69b0*/  IMAD.MOV.U32 R13, RZ, RZ, RZ ;  /* 0x000000ffff0d7224 */ /* 0x000fe200078e00ff */
[----:B------:R-:W3:Y:S01]  /*69c0*/  LDCU.64 UR6, c[0x4][0x88] ;  /* 0x01001100ff0677ac */ /* 0x000ee20008000a00 */
[----:B------:R-:W4:Y:S01]  /*69d0*/  LDCU.64 UR4, c[0x4][0x8] ;  /* 0x01000100ff0477ac */ /* 0x000f220008000a00 */
[----:B-1----:R-:W-:Y:S02]  /*69e0*/  MOV R4, UR8 ;  /* 0x0000000800047c02 */ /* 0x002fe40008000f00 */
[----:B------:R-:W-:Y:S02]  /*69f0*/  MOV R5, UR9 ;  /* 0x0000000900057c02 */ /* 0x000fe40008000f00 */
[----:B---3--:R-:W-:Y:S01]  /*6a00*/  MOV R7, UR7 ;  /* 0x0000000700077c02 */ /* 0x008fe20008000f00 */
[----:B------:R-:W-:Y:S01]  /*6a10*/  IMAD.U32 R6, RZ, RZ, UR6 ;  /* 0x00000006ff067e24 */ /* 0x000fe2000f8e00ff */
[----:B----4-:R-:W-:Y:S01]  /*6a20*/  MOV R11, UR5 ;  /* 0x00000005000b7c02 */ /* 0x010fe20008000f00 */
[----:B------:R-:W-:Y:S02]  /*6a30*/  IMAD.U32 R10, RZ, RZ, UR4 ;  /* 0x00000004ff0a7e24 */ /* 0x000fe4000f8e00ff */
[----:B------:R-:W-:Y:S07]  /*6a40*/  LEPC R20, `(.L_x_113) ;  /* 0x000000001014794e */ /* 0x000fee0000000000 */
[----:B--2---:R-:W-:Y:S05]  /*6a50*/  CALL.ABS.NOINC R2 ;  /* 0x0000000002007343 */ /* 0x004fea0003c00000 */
.L_x_113:
[----:B------:R-:W-:Y:S02]  /*6a60*/  R2UR UR6, R66 ;  /* 0x00000000420672ca */ /* 0x000fe400000e0000 */
[----:B------:R-:W-:Y:S02]  /*6a70*/  R2UR UR5, R77 ;  /* 0x000000004d0572ca */ /* 0x000fe400000e0000 */
[----:B------:R-:W-:Y:S02]  /*6a80*/  R2UR UR4, R76 ;  /* 0x000000004c0472ca */ /* 0x000fe400000e0000 */
[----:B------:R-:W-:Y:S02]  /*6a90*/  ISETP.NE.U32.AND P4, PT, R62, RZ, PT ;  /* 0x000000ff3e00720c */ /* 0x000fe40003f85070 */
[----:B------:R-:W-:Y:S02]  /*6aa0*/  ISETP.NE.U32.AND P2, PT, RZ, UR54, PT ;  /* 0x00000036ff007c0c */ /* 0x000fe4000bf45070 */
[----:B------:R-:W-:Y:S02]  /*6ab0*/  ISETP.NE.AND.EX P4, PT, R63, RZ, PT, P4 ;  /* 0x000000ff3f00720c */ /* 0x000fe40003f85340 */
[----:B------:R-:W-:Y:S01]  /*6ac0*/  ISETP.NE.AND.EX P2, PT, RZ, UR55, PT, P2 ;  /* 0x00000037ff007c0c */ /* 0x000fe2000bf45320 */
[----:B------:R-:W-:Y:S02]  /*6ad0*/  UISETP.NE.AND UP2, UPT, UR6, URZ, UPT ;  /* 0x000000ff0600728c */ /* 0x000fe4000bf45270 */
[----:B------:R-:W-:Y:S04]  /*6ae0*/  UISETP.NE.U32.AND UP0, UPT, UR5, URZ, UPT ;  /* 0x000000ff0500728c */ /* 0x000fe8000bf05070 */
[----:B------:R-:W-:Y:S01]  /*6af0*/  UISETP.NE.AND.EX UP1, UPT, UR4, URZ, UPT, UP0 ;  /* 0x000000ff0400728c */ /* 0x000fe2000bf25300 */
[----:B------:R-:W-:Y:S01]  /*6b00*/  PLOP3.LUT P1, PT, PT, PT, UP2, 0x80, 0x8 ;  /* 0x000000000008781c */ /* 0x000fe20003f2f028 */
[----:B------:R-:W-:Y:S03]  /*6b10*/  UPLOP3.LUT UP0, UPT, UPT, UPT, UPT, 0x40, 0x4 ;  /* 0x000000000004789c */ /* 0x000fe60003f0e870 */
[----:B------:R-:W-:Y:S06]  /*6b20*/  @UP2 UPLOP3.LUT UP0, UPT, UPT, UPT, UP1, 0x80, 0x8 ;  /* 0x000000000008289c */ /* 0x000fec0003f0f010 */
[----:B------:R-:W-:Y:S01]  /*6b30*/  PLOP3.LUT P0, PT, PT, PT, UP0, 0x80, 0x8 ;  /* 0x000000000008781c */ /* 0x000fe20003f0f008 */
[----:B------:R-:W-:Y:S01]  /*6b40*/  @!UPT UIADD3 URZ, UPT, UPT, URZ, URZ, URZ ;  /* 0x000000fffffff290 */ /* 0x000fe2000fffe0ff */
[----:B------:R-:W-:Y:S11]  /*6b50*/  BRA.U !UP1, `(.L_x_115) ;  /* 0x0000000109407547 */ /* 0x000ff6000b800000 */
[----:B------:R-:W-:Y:S01]  /*6b60*/  UISETP.NE.U32.AND UP0, UPT, UR54, URZ, UPT ;  /* 0x000000ff3600728c */ /* 0x000fe2000bf05070 */
[----:B------:R-:W-:Y:S01]  /*6b70*/  R2UR UR6, R77 ;  /* 0x000000004d0672ca */ /* 0x000fe200000e0000 */
[----:B------:R-:W2:Y:S01]  /*6b80*/  LDCU.64 UR8, c[0x0][0x358] ;  /* 0x00006b00ff0877ac */ /* 0x000ea20008000a00 */
[----:B------:R-:W-:Y:S02]  /*6b90*/  HFMA2 R27, -RZ, RZ, 0, 5.9604644775390625e-08 ;  /* 0x00000001ff1b7431 */ /* 0x000fe400000001ff */
[----:B-1----:R-:W-:Y:S01]  /*6ba0*/  IMAD.MOV.U32 R0, RZ, RZ, 0x1 ;  /* 0x00000001ff007424 */ /* 0x002fe200078e00ff */
[----:B------:R-:W-:Y:S06]  /*6bb0*/  UISETP.NE.AND.EX UP0, UPT, UR55, URZ, UPT, UP0 ;  /* 0x000000ff3700728c */ /* 0x000fec000bf05300 */
[----:B------:R-:W-:Y:S05]  /*6bc0*/  PLOP3.LUT P3, PT, PT, PT, UP0, 0x80, 0x8 ;  /* 0x000000000008781c */ /* 0x000fea0003f6f008 */
[----:B------:R-:W1:Y:S01]  /*6bd0*/  @UP0 LDCU.64 UR4, c[0x0][0x888] ;  /* 0x00011100ff0407ac */ /* 0x000e620008000a00 */
[----:B------:R-:W-:Y:S07]  /*6be0*/  @UP0 UIMAD UR6, UR36, UR6, URZ ;  /* 0x00000006240602a4 */ /* 0x000fee000f8e02ff */
[----:B------:R-:W-:Y:S01]  /*6bf0*/  @!P3 PRMT R27, R0, 0x7610, R27 ;  /* 0x00007610001bb816 */ /* 0x000fe2000000001b */
[----:B-1----:R-:W-:Y:S06]  /*6c00*/  @UP0 UIMAD.WIDE UR4, UR6, 0x4, UR4 ;  /* 0x00000004060408a5 */ /* 0x002fec000f8e0204 */
[----:B------:R-:W-:Y:S02]  /*6c10*/  IMAD.U32 R2, RZ, RZ, UR4 ;  /* 0x00000004ff027e24 */ /* 0x000fe4000f8e00ff */
[----:B------:R-:W-:Y:S03]  /*6c20*/  IMAD.U32 R3, RZ, RZ, UR5 ;  /* 0x00000005ff037e24 */ /* 0x000fe6000f8e00ff */
[----:B------:R-:W1:Y:S02]  /*6c30*/  @!UP0 LDCU UR4, c[0x0][0x880] ;  /* 0x00011000ff0487ac */ /* 0x000e640008000800 */
[----:B--2--5:R2:W5:Y:S02]  /*6c40*/  @P3 LDG.E R26, desc[UR8][R2.64] ;  /* 0x00000008021a3981 */ /* 0x024564000c1e1900 */
[----:B-12---:R-:W-:Y:S02]  /*6c50*/  @!P3 MOV R26, UR4 ;  /* 0x00000004001abc02 */ /* 0x006fe40008000f00 */
.L_x_115:
[----:B------:R-:W-:Y:S05]  /*6c60*/  @!P4 BRA `(.L_x_116) ;  /* 0x000000000024c947 */ /* 0x000fea0003800000 */
[----:B------:R-:W-:Y:S01]  /*6c70*/  ISETP.NE.U32.AND P3, PT, R60, RZ, PT ;  /* 0x000000ff3c00720c */ /* 0x000fe20003f65070 */
[----:B------:R-:W2:Y:S03]  /*6c80*/  LDCU.64 UR4, c[0x0][0x358] ;  /* 0x00006b00ff0477ac */ /* 0x000ea60008000a00 */
[----:B------:R-:W-:Y:S11]  /*6c90*/  ISETP.NE.AND.EX P3, PT, R61, RZ, PT, P3 ;  /* 0x000000ff3d00720c */ /* 0x000ff60003f65330 */
[----:B------:R-:W-:Y:S02]  /*6ca0*/  @!UPT UIADD3 URZ, UPT, UPT, URZ, URZ, URZ ;  /* 0x000000fffffff290 */ /* 0x000fe4000fffe0ff */
[----:B------:R-:W3:Y:S01]  /*6cb0*/  @P3 LDC.64 R2, c[0x0][0x8a8] ;  /* 0x00022a00ff023b82 */ /* 0x000ee20000000a00 */
[----:B-1----:R-:W-:Y:S04]  /*6cc0*/  @P3 IMAD R0, R62, UR36, RZ ;  /* 0x000000243e003c24 */ /* 0x002fe8000f8e02ff */
[----:B---3--:R-:W-:Y:S05]  /*6cd0*/  @P3 IMAD.WIDE R2, R0, 0x4, R2 ;  /* 0x0000000400023825 */ /* 0x008fea00078e0202 */
[----:B--2--5:R2:W5:Y:S02]  /*6ce0*/  @P3 LDG.E R24, desc[UR4][R2.64] ;  /* 0x0000000402183981 */ /* 0x024564000c1e1900 */
[----:B--2---:R-:W3:Y:S02]  /*6cf0*/  @!P3 LDC R24, c[0x0][0x8a0] ;  /* 0x00022800ff18bb82 */ /* 0x004ee40000000800 */
.L_x_116:
[----:B-----5:R-:W-:Y:S01]  /*6d00*/  FSETP.NEU.AND P3, PT, R26, RZ, PT ;  /* 0x000000ff1a00720b */ /* 0x020fe20003f6d000 */
[----:B------:R-:W-:Y:S01]  /*6d10*/  ULOP3.LUT UR4, UR52, 0x1, URZ, 0x3c, !UPT ;  /* 0x0000000134047892 */ /* 0x000fe2000f8e3cff */
[----:B------:R-:W-:Y:S01]  /*6d20*/  SEL R4, RZ, 0xffffffff, P2 ;  /* 0xffffffffff047807 */ /* 0x000fe20001000000 */
[----:B------:R-:W-:Y:S01]  /*6d30*/  IMAD.U32 R87, RZ, RZ, UR48 ;  /* 0x00000030ff577e24 */ /* 0x000fe2000f8e00ff */
[----:B------:R-:W-:Y:S01]  /*6d40*/  @P1 LOP3.LUT P2, RZ, R27, 0xff, RZ, 0xc0, !PT ;  /* 0x000000ff1bff1812 */ /* 0x000fe2000784c0ff */
[----:B------:R-:W-:Y:S01]  /*6d50*/  IMAD.SHL.U32 R81, R70, 0x10, RZ ;  /* 0x0000001046517824 */ /* 0x000fe200078e00ff */
[----:B------:R-:W-:Y:S01]  /*6d60*/  @P1 SEL R3, RZ, 0xffffffff, P3 ;  /* 0xffffffffff031807 */ /* 0x000fe20001800000 */
[----:B------:R-:W-:Y:S01]  /*6d70*/  IMAD.U32 R88, RZ, RZ, UR4 ;  /* 0x00000004ff587e24 */ /* 0x000fe2000f8e00ff */
[----:B------:R-:W-:Y:S01]  /*6d80*/  LEA R79, R22, UR49, 0x3 ;  /* 0x00000031164f7c11 */ /* 0x000fe2000f8e18ff */
[----:B------:R-:W-:Y:S01]  /*6d90*/  IMAD.SHL.U32 R87, R87, 0x2000, RZ ;  /* 0x0000200057577824 */ /* 0x000fe200078e00ff */
[----:B------:R-:W-:Y:S01]  /*6da0*/  @P0 SEL R3, R4, R3, !P2 ;  /* 0x0000000304030207 */ /* 0x000fe20005000000 */
[----:B------:R-:W-:Y:S01]  /*6db0*/  IMAD.SHL.U32 R80, R69, 0x10, RZ ;  /* 0x0000001045507824 */ /* 0x000fe200078e00ff */
[----:B------:R-:W-:Y:S01]  /*6dc0*/  SHF.L.U32 R2, R72, 0x1f, RZ ;  /* 0x0000001f48027819 */ /* 0x000fe200000006ff */
[----:B------:R-:W-:Y:S01]  /*6dd0*/  IMAD.IADD R85, R74, 0x1, R87 ;  /* 0x000000014a557824 */ /* 0x000fe200078e0257 */
[----:B------:R-:W-:Y:S01]  /*6de0*/  @P1 LOP3.LUT R3, R3, 0x1, RZ, 0xc0, !PT ;  /* 0x0000000103031812 */ /* 0x000fe200078ec0ff */
[----:B------:R-:W-:Y:S01]  /*6df0*/  BSSY B1, `(.L_x_117) ;  /* 0x0000039000017945 */ /* 0x000fe20003800000 */
[----:B------:R-:W-:Y:S01]  /*6e00*/  PLOP3.LUT P2, PT, PT, PT, UP1, 0x80, 0x8 ;  /* 0x000000000008781c */ /* 0x000fe20003f4f018 */
[----:B------:R-:W-:Y:S01]  /*6e10*/  IMAD.IADD R84, R85, 0x1, R81 ;  /* 0x0000000155547824 */ /* 0x000fe200078e0251 */
[----:B------:R-:W-:Y:S01]  /*6e20*/  ISETP.NE.U32.OR P5, PT, R3, 0x1, !P1 ;  /* 0x000000010300780c */ /* 0x000fe20004fa5470 */
[----:B------:R-:W-:Y:S01]  /*6e30*/  IMAD.U32 R3, RZ, RZ, UR48 ;  /* 0x00000030ff037e24 */ /* 0x000fe2000f8e00ff */
[----:B------:R-:W-:Y:S01]  /*6e40*/  LOP3.LUT P4, R67, R27, 0xff, RZ, 0xc0, !PT ;  /* 0x000000ff1b437812 */ /* 0x000fe2000788c0ff */
[----:B------:R-:W-:Y:S01]  /*6e50*/  IMAD.MOV.U32 R86, RZ, RZ, 0x1 ;  /* 0x00000001ff567424 */ /* 0x000fe200078e00ff */
[----:B------:R-:W-:Y:S01]  /*6e60*/  P2R R78, PR, RZ, 0x20 ;  /* 0x00000020ff4e7803 */ /* 0x000fe20000000000 */
[----:B------:R-:W-:Y:S01]  /*6e70*/  IMAD R25, R22, 0x20, R23 ;  /* 0x0000002016197824 */ /* 0x000fe200078e0217 */
[----:B-1----:R-:W-:Y:S01]  /*6e80*/  LEA R0, R3, UR49, 0x3 ;  /* 0x0000003103007c11 */ /* 0x002fe2000f8e18ff */
[----:B------:R-:W-:Y:S01]  /*6e90*/  IMAD.U32 R89, RZ, RZ, UR48 ;  /* 0x00000030ff597e24 */ /* 0x000fe2000f8e00ff */
[----:B------:R-:W-:Y:S02]  /*6ea0*/  SEL R3, RZ, 0xffffffff, P3 ;  /* 0xffffffffff037807 */ /* 0x000fe40001800000 */
[----:B------:R-:W-:Y:S02]  /*6eb0*/  CS2R R58, SRZ ;  /* 0x00000000003a7805 */ /* 0x000fe4000001ff00 */
[----:B------:R-:W-:Y:S02]  /*6ec0*/  CS2R R56, SRZ ;  /* 0x0000000000387805 */ /* 0x000fe4000001ff00 */
[----:B------:R-:W-:Y:S02]  /*6ed0*/  CS2R R54, SRZ ;  /* 0x0000000000367805 */ /* 0x000fe4000001ff00 */
[----:B------:R-:W-:Y:S02]  /*6ee0*/  @P2 SEL R3, R4, R3, !P4 ;  /* 0x0000000304032207 */ /* 0x000fe40006000000 */
[----:B------:R-:W-:Y:S02]  /*6ef0*/  CS2R R52, SRZ ;  /* 0x0000000000347805 */ /* 0x000fe4000001ff00 */
[----:B------:R-:W-:Y:S02]  /*6f00*/  @P5 SHF.L.U32 R5, R88, 0x1f, RZ ;  /* 0x0000001f58055819 */ /* 0x000fe400000006ff */
[----:B------:R-:W-:Y:S02]  /*6f10*/  CS2R R50, SRZ ;  /* 0x0000000000327805 */ /* 0x000fe4000001ff00 */
[----:B------:R-:W-:Y:S02]  /*6f20*/  LOP3.LUT R3, R3, 0x1, RZ, 0xc0, !PT ;  /* 0x0000000103037812 */ /* 0x000fe400078ec0ff */
[----:B------:R-:W-:Y:S01]  /*6f30*/  CS2R R48, SRZ ;  /* 0x0000000000307805 */ /* 0x000fe2000001ff00 */
[----:B------:R-:W1:Y:S01]  /*6f40*/  @P5 SYNCS.PHASECHK.TRANS64.TRYWAIT P1, [R0+URZ+0x100], R5 ;  /* 0x00010005000055a7 */ /* 0x000e6200080211ff */
[----:B------:R-:W-:Y:S02]  /*6f50*/  CS2R R46, SRZ ;  /* 0x00000000002e7805 */ /* 0x000fe4000001ff00 */
[----:B------:R-:W-:Y:S02]  /*6f60*/  ISETP.NE.U32.AND P2, PT, R3, 0x1, PT ;  /* 0x000000010300780c */ /* 0x000fe40003f45070 */
[----:B------:R-:W-:Y:S01]  /*6f70*/  CS2R R44, SRZ ;  /* 0x00000000002c7805 */ /* 0x000fe2000001ff00 */
[----:B------:R-:W-:Y:S01]  /*6f80*/  IMAD.IADD R83, R85, 0x1, R80 ;  /* 0x0000000155537824 */ /* 0x000fe200078e0250 */
[----:B------:R-:W-:Y:S01]  /*6f90*/  P2R R90, PR, RZ, 0x4 ;  /* 0x00000004ff5a7803 */ /* 0x000fe20000000000 */
[----:B------:R-:W-:Y:S01]  /*6fa0*/  IMAD.IADD R82, R73, 0x1, R84 ;  /* 0x0000000149527824 */ /* 0x000fe200078e0254 */
[----:B------:R2:W4:Y:S01]  /*6fb0*/  SYNCS.PHASECHK.TRANS64.TRYWAIT P0, [R79+URZ+0x160], R2 ;  /* 0x000160024f0075a7 */ /* 0x00052200080011ff */
[----:B-1----:R-:W-:Y:S01]  /*6fc0*/  @P5 SEL R86, RZ, 0x1, !P1 ;  /* 0x00000001ff565807 */ /* 0x002fe20004800000 */
[----:B--2---:R-:W-:Y:S06]  /*6fd0*/  @!P5 BRA `(.L_x_118) ;  /* 0x000000000068d947 */ /* 0x004fec0003800000 */
[----:B------:R-:W-:Y:S01]  /*6fe0*/  ISETP.NE.AND P1, PT, R86, RZ, PT ;  /* 0x000000ff5600720c */ /* 0x000fe20003f25270 */
[----:B------:R-:W-:Y:S01]  /*6ff0*/  BSSY B0, `(.L_x_119) ;  /* 0x000000d000007945 */ /* 0x000fe20003800000 */
[----:B------:R-:W-:Y:S02]  /*7000*/  CS2R R46, SRZ ;  /* 0x00000000002e7805 */ /* 0x000fe4000001ff00 */
[----:B------:R-:W-:Y:S02]  /*7010*/  CS2R R44, SRZ ;  /* 0x00000000002c7805 */ /* 0x000fe4000001ff00 */
[----:B------:R-:W-:Y:S02]  /*7020*/  CS2R R50, SRZ ;  /* 0x0000000000327805 */ /* 0x000fe4000001ff00 */
[----:B------:R-:W-:Y:S02]  /*7030*/  CS2R R48, SRZ ;  /* 0x0000000000307805 */ /* 0x000fe4000001ff00 */
[----:B------:R-:W-:Y:S02]  /*7040*/  CS2R R54, SRZ ;  /* 0x0000000000367805 */ /* 0x000fe4000001ff00 */
[----:B------:R-:W-:Y:S02]  /*7050*/  CS2R R52, SRZ ;  /* 0x0000000000347805 */ /* 0x000fe4000001ff00 */
[----:B------:R-:W-:Y:S02]  /*7060*/  CS2R R58, SRZ ;  /* 0x00000000003a7805 */ /* 0x000fe4000001ff00 */
[----:B------:R-:W-:Y:S01]  /*7070*/  CS2R R56, SRZ ;  /* 0x0000000000387805 */ /* 0x000fe2000001ff00 */
[----:B------:R-:W-:Y:S06]  /*7080*/  @P1 BRA `(.L_x_120) ;  /* 0x00000000000c1947 */ /* 0x000fec0003800000 */
[----:B------:R-:W-:Y:S04]  /*7090*/  SHF.L.U32 R3, R88, 0x1f, RZ ;  /* 0x0000001f58037819 */ /* 0x000fe800000006ff */
[----:B------:R-:W1:Y:S02]  /*70a0*/  SYNCS.PHASECHK.TRANS64.TRYWAIT P1, [R0+URZ+0x100], R3 ;  /* 0x00010003000075a7 */ /* 0x000e6400080211ff */
[----:B-1----:R-:W-:Y:S05]  /*70b0*/  @!P1 BRA `(.L_x_121) ;  /* 0x00000020007c9947 */ /* 0x002fea0003800000 */
.L_x_120:
[----:B------:R-:W-:Y:S05]  /*70c0*/  BSYNC B0 ;  /* 0x0000000000007941 */ /* 0x000fea0003800000 */
.L_x_119:
[----:B------:R-:W-:Y:S01]  /*70d0*/  ISETP.NE.AND P1, PT, R90, RZ, PT ;  /* 0x000000ff5a00720c */ /* 0x000fe20003f25270 */
[----:B------:R-:W-:Y:S04]  /*70e0*/  UIADD3 UR4, UPT, UPT, UR48, 0x1, URZ ;  /* 0x0000000130047890 */ /* 0x000fe8000fffe0ff */
[----:B------:R-:W-:Y:S04]  /*70f0*/  UISETP.NE.AND UP0, UPT, UR4, 0x3, UPT ;  /* 0x000000030400788c */ /* 0x000fe8000bf05270 */
[----:B------:R-:W-:Y:S02]  /*7100*/  USEL UR5, URZ, 0x1, UP0 ;  /* 0x00000001ff057887 */ /* 0x000fe40008000000 */
[----:B------:R-:W-:Y:S02]  /*7110*/  USEL UR4, UR4, URZ, UP0 ;  /* 0x000000ff04047287 */ /* 0x000fe40008000000 */
[----:B------:R2:W1:Y:S02]  /*7120*/  @P1 LDS.128 R44, [R85] ;  /* 0x00000000552c1984 */ /* 0x0004640000000c00 */
[----:B------:R-:W-:Y:S02]  /*7130*/  LOP3.LUT R88, R88, UR5, RZ, 0x3c, !PT ;  /* 0x0000000558587c12 */ /* 0x000fe4000f8e3cff */
[----:B------:R2:W1:Y:S01]  /*7140*/  @P1 LDS.128 R48, [R84+0x10] ;  /* 0x0000100054301984 */ /* 0x0004620000000c00 */
[----:B------:R-:W-:Y:S03]  /*7150*/  IMAD.U32 R89, RZ, RZ, UR4 ;  /* 0x00000004ff597e24 */ /* 0x000fe6000f8e00ff */
[----:B------:R2:W1:Y:S04]  /*7160*/  @P1 LDS.128 R52, [R83+0x20] ;  /* 0x0000200053341984 */ /* 0x0004680000000c00 */
[----:B------:R2:W1:Y:S02]  /*7170*/  @P1 LDS.128 R56, [R82+0x10] ;  /* 0x0000100052381984 */ /* 0x0004640000000c00 */
.L_x_118:
[----:B------:R-:W-:Y:S05]  /*7180*/  BSYNC B1 ;  /* 0x0000000000017941 */ /* 0x000fea0003800000 */
.L_x_117:
[----:B-1----:R-:W-:Y:S04]  /*7190*/  SHF.R.U32.HI R3, RZ, 0x15, R25 ;  /* 0x00000015ff037819 */ /* 0x002fe80000011619 */
[----:B------:R-:W-:Y:S01]  /*71a0*/  LOP3.LUT P1, RZ, R3, 0x3, R64, 0x48, !PT ;  /* 0x0000000303ff7812 */ /* 0x000fe20007824840 */
[----:B------:R-:W-:Y:S01]  /*71b0*/  @!UPT UIADD3 URZ, UPT, UPT, URZ, URZ, URZ ;  /* 0x000000fffffff290 */ /* 0x000fe2000fffe0ff */
[----:B----4-:R-:W-:Y:S11]  /*71c0*/  @P0 BRA `(.L_x_122) ;  /* 0x0000000000080947 */ /* 0x010ff60003800000 */
[----:B------:R-:W1:Y:S02]  /*71d0*/  SYNCS.PHASECHK.TRANS64.TRYWAIT P0, [R79+URZ+0x160], R2 ;  /* 0x000160024f0075a7 */ /* 0x000e6400080011ff */
[----:B-1----:R-:W-:Y:S05]  /*71e0*/  @!P0 BRA `(.L_x_123) ;  /* 0x0000002000448947 */ /* 0x002fea0003800000 */
.L_x_122:
[----:B------:R-:W-:Y:S05]  /*71f0*/  @!P1 BRA `(.L_x_124) ;  /* 0x0000000000409947 */ /* 0x000fea0003800000 */
[----:B------:R-:W4:Y:S01]  /*7200*/  LDCU.64 UR8, c[0x4][0x70] ;  /* 0x01000e00ff0877ac */ /* 0x000f220008000a00 */
[----:B------:R-:W-:Y:S01]  /*7210*/  MOV R3, 0x0 ;  /* 0x0000000000037802 */ /* 0x000fe20000000f00 */
[----:B------:R-:W-:Y:S02]  /*7220*/  HFMA2 R12, -RZ, RZ, 0, 5.9604644775390625e-08 ;  /* 0x00000001ff0c7431 */ /* 0x000fe400000001ff */
[----:B------:R-:W-:Y:S02]  /*7230*/  IMAD.MOV.U32 R8, RZ, RZ, 0x192 ;  /* 0x00000192ff087424 */ /* 0x000fe400078e00ff */
[----:B------:R-:W-:Y:S01]  /*7240*/  IMAD.MOV.U32 R13, RZ, RZ, RZ ;  /* 0x000000ffff0d7224 */ /* 0x000fe200078e00ff */
[----:B------:R-:W5:Y:S01]  /*7250*/  LDCU.64 UR6, c[0x4][0x78] ;  /* 0x01000f00ff0677ac */ /* 0x000f620008000a00 */
[----:B-1----:R-:W1:Y:S01]  /*7260*/  LDC.64 R2, c[0x4][R3] ;  /* 0x0100000003027b82 */ /* 0x002e620000000a00 */
[----:B------:R-:W2:Y:S01]  /*7270*/  LDCU.64 UR4, c[0x4][0x10] ;  /* 0x01000200ff0477ac */ /* 0x000ea20008000a00 */
[----:B----4-:R-:W-:Y:S01]  /*7280*/  MOV R5, UR9 ;  /* 0x0000000900057c02 */ /* 0x010fe20008000f00 */
[----:B------:R-:W-:Y:S01]  /*7290*/  IMAD.U32 R4, RZ, RZ, UR8 ;  /* 0x00000008ff047e24 */ /* 0x000fe2000f8e00ff */
[----:B-----5:R-:W-:Y:S01]  /*72a0*/  MOV R7, UR7 ;  /* 0x0000000700077c02 */ /* 0x020fe20008000f00 */
[----:B------:R-:W-:Y:S01]  /*72b0*/  IMAD.U32 R6, RZ, RZ, UR6 ;  /* 0x00000006ff067e24 */ /* 0x000fe2000f8e00ff */
[----:B--2---:R-:W-:Y:S01]  /*72c0*/  MOV R11, UR5 ;  /* 0x00000005000b7c02 */ /* 0x004fe20008000f00 */
[----:B------:R-:W-:Y:S02]  /*72d0*/  IMAD.U32 R10, RZ, RZ, UR4 ;  /* 0x00000004ff0a7e24 */ /* 0x000fe4000f8e00ff */
[----:B------:R-:W-:Y:S07]  /*72e0*/  LEPC R20, `(.L_x_124) ;  /* 0x000000001014794e */ /* 0x000fee0000000000 */
[----:B-1-3--:R-:W-:Y:S05]  /*72f0*/  CALL.ABS.NOINC R2 ;  /* 0x0000000002007343 */ /* 0x00afea0003c00000 */
.L_x_124:
[----:B------:R-:W-:Y:S05]  /*7300*/  WARPSYNC.ALL ;  /* 0x0000000000007948 */ /* 0x000fea0003800000 */
[----:B------:R-:W-:Y:S01]  /*7310*/  R2UR UR4, R25 ;  /* 0x00000000190472ca */ /* 0x000fe200000e0000 */
[----:B------:R-:W-:Y:S01]  /*7320*/  BSSY.RECONVERGENT B0, `(.L_x_125) ;  /* 0x000003d000007945 */ /* 0x000fe20003800200 */
[----:B------:R-:W-:Y:S11]  /*7330*/  ISETP.NE.AND P0, PT, R75, RZ, PT ;  /* 0x000000ff4b00720c */ /* 0x000ff60003f05270 */
[----:B------:R-:W3:Y:S02]  /*7340*/  LDTM.x16 R4, tmem[UR4] ;  /* 0x00000004000479ee */ /* 0x000ee40008240000 */
[C---:B---3--:R-:W-:Y:S01]  /*7350*/  FMUL R3, R24.reuse, R4 ;  /* 0x0000000418037220 */ /* 0x048fe20000400000 */
[C---:B------:R-:W-:Y:S01]  /*7360*/  FMUL R0, R24.reuse, R5 ;  /* 0x0000000518007220 */ /* 0x040fe20000400000 */
[C---:B------:R-:W-:Y:S01]  /*7370*/  FMUL R5, R24.reuse, R6 ;  /* 0x0000000618057220 */ /* 0x040fe20000400000 */
[----:B-1----:R-:W-:Y:S01]  /*7380*/  FMUL R2, R24, R7 ;  /* 0x0000000718027220 */ /* 0x002fe20000400000 */
[----:B------:R-:W-:Y:S01]  /*7390*/  FFMA R28, R26, R44, R3 ;  /* 0x0000002c1a1c7223 */ /* 0x000fe20000000003 */
[----:B------:R-:W-:Y:S01]  /*73a0*/  FMUL R7, R24, R8 ;  /* 0x0000000818077220 */ /* 0x000fe20000400000 */
        /* <DEDUP_REMOVED lines=9> */
[----:B------:R1:W-:Y:S01]  /*7440*/  STS.128 [R85], R28 ;  /* 0x0000001c55007388 */ /* 0x0003e20000000c00 */
        /* <DEDUP_REMOVED lines=8> */
[----:B------:R1:W-:Y:S01]  /*74d0*/  STS.128 [R84+0x10], R32 ;  /* 0x0000102054007388 */ /* 0x0003e20000000c00 */
[----:B------:R-:W-:Y:S01]  /*74e0*/  FMUL R12, R24, R17 ;  /* 0x00000011180c7220 */ /* 0x000fe20000400000 */
[----:B------:R-:W-:Y:S01]  /*74f0*/  FFMA R38, R26, R54, R13 ;  /* 0x000000361a267223 */ /* 0x000fe2000000000d */
[----:B------:R-:W-:Y:S01]  /*7500*/  FMUL R17, R24, R18 ;  /* 0x0000001218117220 */ /* 0x000fe20000400000 */
[----:B------:R-:W-:Y:S01]  /*7510*/  FFMA R39, R26, R55, R10 ;  /* 0x000000371a277223 */ /* 0x000fe2000000000a */
[----:B------:R-:W-:Y:S01]  /*7520*/  FMUL R14, R24, R19 ;  /* 0x00000013180e7220 */ /* 0x000fe20000400000 */
[C---:B------:R-:W-:Y:S01]  /*7530*/  FFMA R40, R26.reuse, R56, R15 ;  /* 0x000000381a287223 */ /* 0x040fe2000000000f */
[C---:B------:R-:W-:Y:S01]  /*7540*/  FFMA R41, R26.reuse, R57, R12 ;  /* 0x000000391a297223 */ /* 0x040fe2000000000c */
[C---:B------:R-:W-:Y:S01]  /*7550*/  FFMA R42, R26.reuse, R58, R17 ;  /* 0x0000003a1a2a7223 */ /* 0x040fe20000000011 */
[----:B------:R1:W-:Y:S01]  /*7560*/  STS.128 [R83+0x20], R36 ;  /* 0x0000202453007388 */ /* 0x0003e20000000c00 */
[----:B------:R-:W-:Y:S05]  /*7570*/  FFMA R43, R26, R59, R14 ;  /* 0x0000003b1a2b7223 */ /* 0x000fea000000000e */
[----:B------:R1:W-:Y:S01]  /*7580*/  STS.128 [R82+0x10], R40 ;  /* 0x0000102852007388 */ /* 0x0003e20000000c00 */
[----:B------:R-:W-:Y:S01]  /*7590*/  @!PT LDS RZ, [RZ] ;  /* 0x00000000fffff984 */ /* 0x000fe20000000800 */
[----:B------:R-:W-:Y:S01]  /*75a0*/  @!PT LDS RZ, [RZ] ;  /* 0x00000000fffff984 */ /* 0x000fe20000000800 */
[----:B------:R-:W-:Y:S01]  /*75b0*/  @!PT LDS RZ, [RZ] ;  /* 0x00000000fffff984 */ /* 0x000fe20000000800 */
[----:B------:R-:W-:Y:S01]  /*75c0*/  @!PT LDS RZ, [RZ] ;  /* 0x00000000fffff984 */ /* 0x000fe20000000800 */
[----:B------:R3:W-:Y:S06]  /*75d0*/  MEMBAR.ALL.CTA ;  /* 0x0000000000007992 */ /* 0x0007ec0000008000 */
[----:B---3--:R-:W3:Y:S02]  /*75e0*/  FENCE.VIEW.ASYNC.S ;  /* 0x00000000000073c6 */ /* 0x008ee40000000000 */
[----:B---3--:R-:W-:Y:S06]  /*75f0*/  BAR.SYNC.DEFER_BLOCKING 0x1, 0x80 ;  /* 0x0042000000007b1d */ /* 0x008fec0000010000 */
[----:B------:R-:W-:Y:S05]  /*7600*/  @P0 BRA `(.L_x_126) ;  /* 0x0000000000380947 */ /* 0x000fea0003800000 */
[----:B------:R-:W3:Y:S01]  /*7610*/  LDCU.64 UR6, c[0x0][0x348] ;  /* 0x00006900ff0677ac */ /* 0x000ee20008000a00 */
[----:B------:R-:W-:Y:S01]  /*7620*/  R2UR UR5, R87 ;  /* 0x00000000570572ca */ /* 0x000fe200000e0000 */
[----:B------:R-:W-:Y:S01]  /*7630*/  UMOV UR47, UR36 ;  /* 0x00000024002f7c82 */ /* 0x000fe20008000000 */
[----:B------:R-:W-:Y:S01]  /*7640*/  UIADD3 UR9, UPT, UPT, UR45, 0x20, URZ ;  /* 0x000000202d097890 */ /* 0x000fe2000fffe0ff */
[----:B------:R-:W-:Y:S01]  /*7650*/  UMOV UR10, UR46 ;  /* 0x0000002e000a7c82 */ /* 0x000fe20008000000 */
[----:B------:R-:W-:Y:S09]  /*7660*/  UMOV UR11, UR36 ;  /* 0x00000024000b7c82 */ /* 0x000ff20008000000 */
[----:B------:R-:W-:Y:S02]  /*7670*/  UIADD3 UR5, UPT, UPT, UR49, UR5, URZ ;  /* 0x0000000531057290 */ /* 0x000fe4000fffe0ff */
[----:B---3--:R-:W-:Y:S02]  /*7680*/  UIADD3 UR4, UP0, UPT, UR6, 0x680, URZ ;  /* 0x0000068006047890 */ /* 0x008fe4000ff1e0ff */
[----:B------:R-:W-:Y:S02]  /*7690*/  UIADD3 UR44, UPT, UPT, UR5, 0x200, URZ ;  /* 0x00000200052c7890 */ /* 0x000fe4000fffe0ff */
[----:B------:R-:W-:Y:S02]  /*76a0*/  UIADD3 UR8, UPT, UPT, UR5, 0x1200, URZ ;  /* 0x0000120005087890 */ /* 0x000fe4000fffe0ff */
[----:B------:R-:W-:Y:S09]  /*76b0*/  UIADD3.X UR5, UPT, UPT, URZ, UR7, URZ, UP0, !UPT ;  /* 0x00000007ff057290 */ /* 0x000ff200087fe4ff */
[----:B------:R3:W-:Y:S01]  /*76c0*/  UTMASTG.3D [UR44], [UR4] ;  /* 0x0000002c040073b5 */ /* 0x0007e20008010000 */
[----:B------:R3:W-:Y:S02]  /*76d0*/  UTMASTG.3D [UR8], [UR4] ;  /* 0x00000008040073b5 */ /* 0x0007e40008010000 */
[----:B---3--:R0:W-:Y:S02]  /*76e0*/  UTMACMDFLUSH ;  /* 0x00000000000079b7 */ /* 0x0081e40000000000 */
.L_x_126:
[----:B------:R-:W-:Y:S05]  /*76f0*/  BSYNC.RECONVERGENT B0 ;  /* 0x0000000000007941 */ /* 0x000fea0003800200 */
.L_x_125:
[----:B------:R-:W-:Y:S01]  /*7700*/  UIADD3 UR44, UPT, UPT, UR48, 0x1, URZ ;  /* 0x00000001302c7890 */ /* 0x000fe2000fffe0ff */
[----:B------:R-:W-:Y:S03]  /*7710*/  BSSY.RECONVERGENT B0, `(.L_x_127) ;  /* 0x0000005000007945 */ /* 0x000fe60003800200 */
[----:B------:R-:W-:Y:S04]  /*7720*/  UISETP.NE.AND UP0, UPT, UR44, 0x3, UPT ;  /* 0x000000032c00788c */ /* 0x000fe8000bf05270 */
[----:B------:R-:W-:Y:S01]  /*7730*/  USEL UR47, UR44, URZ, UP0 ;  /* 0x000000ff2c2f7287 */ /* 0x000fe20008000000 */
[----:B------:R-:W-:Y:S11]  /*7740*/  @P0 BRA `(.L_x_128) ;  /* 0x0000000000040947 */ /* 0x000ff60003800000 */
[----:B------:R-:W-:Y:S04]  /*7750*/  DEPBAR.LE SB0, 0x1 ;  /* 0x000080400000791a */ /* 0x000fe80000000000 */
.L_x_128:
[----:B------:R-:W-:Y:S05]  /*7760*/  BSYNC.RECONVERGENT B0 ;  /* 0x0000000000007941 */ /* 0x000fea0003800200 */
.L_x_127:
[----:B------:R-:W-:Y:S01]  /*7770*/  BAR.SYNC.DEFER_BLOCKING 0x1, 0x80 ;  /* 0x0042000000007b1d */ /* 0x000fe20000010000 */
[----:B------:R-:W-:Y:S01]  /*7780*/  ISETP.NE.AND P1, PT, R78, RZ, PT ;  /* 0x000000ff4e00720c */ /* 0x000fe20003f25270 */
[----:B------:R-:W-:Y:S01]  /*7790*/  UISETP.NE.AND UP0, UPT, UR51, URZ, UPT ;  /* 0x000000ff3300728c */ /* 0x000fe2000bf05270 */
[----:B------:R-:W-:Y:S11]  /*77a0*/  LEA R3, R89, UR49, 0x3 ;  /* 0x0000003159037c11 */ /* 0x000ff6000f8e18ff */
[----:B------:R-:W-:Y:S01]  /*77b0*/  @P1 SHF.L.U32 R4, R88, 0x1f, RZ ;  /* 0x0000001f58041819 */ /* 0x000fe200000006ff */
[----:B------:R-:W-:Y:S06]  /*77c0*/  BRA.U !UP0, `(.L_x_129) ;  /* 0x0000000108247547 */ /* 0x000fec000b800000 */
[----:B------:R-:W3:Y:S01]  /*77d0*/  S2R R0, SR_CgaCtaId ;  /* 0x0000000000007919 */ /* 0x000ee20000008800 */
[----:B------:R-:W-:Y:S01]  /*77e0*/  IMAD.U32 R2, RZ, RZ, UR50 ;  /* 0x00000032ff027e24 */ /* 0x000fe2000f8e00ff */
[----:B------:R-:W-:Y:S04]  /*77f0*/  UIADD3 UR4, UPT, UPT, UR50, 0x1, URZ ;  /* 0x0000000132047890 */ /* 0x000fe8000fffe0ff */
[----:B------:R-:W-:Y:S01]  /*7800*/  @P1 LEA R2, R2, UR49, 0x3 ;  /* 0x0000003102021c11 */ /* 0x000fe2000f8e18ff */
[----:B------:R-:W-:Y:S04]  /*7810*/  UISETP.NE.AND UP0, UPT, UR4, 0x3, UPT ;  /* 0x000000030400788c */ /* 0x000fe8000bf05270 */
[----:B------:R-:W-:Y:S01]  /*7820*/  @P1 VIADD R5, R2, 0x118 ;  /* 0x0000011802051836 */ /* 0x000fe20000000000 */
[----:B------:R-:W-:Y:S04]  /*7830*/  USEL UR50, UR4, URZ, UP0 ;  /* 0x000000ff04327287 */ /* 0x000fe80008000000 */
[----:B---3--:R-:W-:Y:S04]  /*7840*/  @P1 PRMT R0, R0, 0x654, R5 ;  /* 0x0000065400001816 */ /* 0x008fe80000000005 */
[----:B------:R3:W-:Y:S04]  /*7850*/  @P1 SYNCS.ARRIVE.TRANS64.RED.A1T0 RZ, [R0+URZ], RZ ;  /* 0x000000ff00ff19a7 */ /* 0x0007e800081004ff */
.L_x_129:
[----:B------:R-:W4:Y:S01]  /*7860*/  @P1 SYNCS.PHASECHK.TRANS64.TRYWAIT P0, [R3+URZ+0x100], R4 ;  /* 0x00010004030015a7 */ /* 0x000f2200080011ff */
[----:B------:R-:W-:Y:S01]  /*7870*/  BSSY B1, `(.L_x_130) ;  /* 0x0000015000017945 */ /* 0x000fe20003800000 */
[----:B----4-:R-:W-:Y:S03]  /*7880*/  @P1 SEL R86, RZ, 0x1, !P0 ;  /* 0x00000001ff561807 */ /* 0x010fe60004000000 */
[----:B------:R-:W-:Y:S05]  /*7890*/  @!P1 BRA `(.L_x_131) ;  /* 0x0000000000489947 */ /* 0x000fea0003800000 */
[----:B------:R-:W-:Y:S01]  /*78a0*/  ISETP.NE.AND P1, PT, R90, RZ, PT ;  /* 0x000000ff5a00720c */ /* 0x000fe20003f25270 */
[----:B------:R-:W-:Y:S01]  /*78b0*/  BSSY B0, `(.L_x_132) ;  /* 0x000000a000007945 */ /* 0x000fe20003800000 */
[----:B------:R-:W-:Y:S11]  /*78c0*/  ISETP.NE.AND P0, PT, R86, RZ, PT ;  /* 0x000000ff5600720c */ /* 0x000ff60003f05270 */
[----:B------:R-:W-:Y:S04]  /*78d0*/  @P1 IMAD R89, R89, 0x2000, R74 ;  /* 0x0000200059591824 */ /* 0x000fe800078e024a */
[----:B------:R-:W-:Y:S01]  /*78e0*/  @P1 IMAD.IADD R4, R81, 0x1, R89 ;  /* 0x0000000151041824 */ /* 0x000fe200078e0259 */
[----:B------:R-:W-:Y:S03]  /*78f0*/  @P1 IADD3 R2, PT, PT, R80, R89, RZ ;  /* 0x0000005950021210 */ /* 0x000fe60007ffe0ff */
[----:B---3--:R-:W-:Y:S01]  /*7900*/  @P1 IMAD.IADD R0, R73, 0x1, R4 ;  /* 0x0000000149001824 */ /* 0x008fe200078e0204 */
[----:B------:R-:W-:Y:S06]  /*7910*/  @P0 BRA `(.L_x_133) ;  /* 0x00000000000c0947 */ /* 0x000fec0003800000 */
[----:B------:R-:W-:Y:S04]  /*7920*/  SHF.L.U32 R88, R88, 0x1f, RZ ;  /* 0x0000001f58587819 */ /* 0x000fe800000006ff */
[----:B------:R-:W3:Y:S02]  /*7930*/  SYNCS.PHASECHK.TRANS64.TRYWAIT P0, [R3+URZ+0x100], R88 ;  /* 0x00010058030075a7 */ /* 0x000ee400080011ff */
[----:B---3--:R-:W-:Y:S05]  /*7940*/  @!P0 BRA `(.L_x_134) ;  /* 0x0000001800808947 */ /* 0x008fea0003800000 */
.L_x_133:
[----:B------:R-:W-:Y:S05]  /*7950*/  BSYNC B0 ;  /* 0x0000000000007941 */ /* 0x000fea0003800000 */
.L_x_132:
[----:B------:R-:W-:Y:S11]  /*7960*/  ISETP.NE.AND P0, PT, R90, RZ, PT ;  /* 0x000000ff5a00720c */ /* 0x000ff60003f05270 */
[----:B------:R-:W-:Y:S02]  /*7970*/  @!UPT UIADD3 URZ, UPT, UPT, URZ, URZ, URZ ;  /* 0x000000fffffff290 */ /* 0x000fe4000fffe0ff */
[----:B------:R4:W1:Y:S04]  /*7980*/  @P0 LDS.128 R44, [R89] ;  /* 0x00000000592c0984 */ /* 0x0008680000000c00 */
[----:B------:R4:W1:Y:S04]  /*7990*/  @P0 LDS.128 R52, [R2+0x20] ;  /* 0x0000200002340984 */ /* 0x0008680000000c00 */
[----:B------:R4:W1:Y:S04]  /*79a0*/  @P0 LDS.128 R48, [R4+0x10] ;  /* 0x0000100004300984 */ /* 0x0008680000000c00 */
[----:B------:R4:W1:Y:S02]  /*79b0*/  @P0 LDS.128 R56, [R0+0x10] ;  /* 0x0000100000380984 */ /* 0x0008640000000c00 */
.L_x_131:
[----:B------:R-:W-:Y:S05]  /*79c0*/  BSYNC B1 ;  /* 0x0000000000017941 */ /* 0x000fea0003800000 */
.L_x_130:
[----:B---3--:R-:W-:Y:S05]  /*79d0*/  VIADD R3, R25, 0x10 ;  /* 0x0000001019037836 */ /* 0x008fea0000000000 */
[----:B------:R-:W-:Y:S04]  /*79e0*/  SHF.R.U32.HI R3, RZ, 0x15, R3 ;  /* 0x00000015ff037819 */ /* 0x000fe80000011603 */
[----:B------:R-:W-:Y:S11]  /*79f0*/  LOP3.LUT P0, RZ, R3, 0x3, R64, 0x48, !PT ;  /* 0x0000000303ff7812 */ /* 0x000ff60007804840 */
[----:B------:R-:W-:Y:S02]  /*7a00*/  @!UPT UIADD3 URZ, UPT, UPT, URZ, URZ, URZ ;  /* 0x000000fffffff290 */ /* 0x000fe4000fffe0ff */
[----:B------:R-:W-:Y:S05]  /*7a10*/  @!P0 BRA `(.L_x_135) ;  /* 0x0000000000408947 */ /* 0x000fea0003800000 */
[----:B------:R-:W3:Y:S01]  /*7a20*/  LDCU.64 UR8, c[0x4][0x70] ;  /* 0x01000e00ff0877ac */ /* 0x000ee20008000a00 */
[----:B------:R-:W-:Y:S01]  /*7a30*/  MOV R3, 0x0 ;  /* 0x0000000000037802 */ /* 0x000fe20000000f00 */
[----:B------:R-:W-:Y:S02]  /*7a40*/  HFMA2 R12, -RZ, RZ, 0, 5.9604644775390625e-08 ;  /* 0x00000001ff0c7431 */ /* 0x000fe400000001ff */
[----:B------:R-:W-:Y:S02]  /*7a50*/  IMAD.MOV.U32 R8, RZ, RZ, 0x192 ;  /* 0x00000192ff087424 */ /* 0x000fe400078e00ff */
[----:B------:R-:W-:Y:S01]  /*7a60*/  IMAD.MOV.U32 R13, RZ, RZ, RZ ;  /* 0x000000ffff0d7224 */ /* 0x000fe200078e00ff */
[----:B------:R-:W5:Y:S01]  /*7a70*/  LDCU.64 UR6, c[0x4][0x78] ;  /* 0x01000f00ff0677ac */ /* 0x000f620008000a00 */
[----:B----4-:R-:W4:Y:S01]  /*7a80*/  LDC.64 R2, c[0x4][R3] ;  /* 0x0100000003027b82 */ /* 0x010f220000000a00 */
[----:B------:R-:W2:Y:S01]  /*7a90*/  LDCU.64 UR4, c[0x4][0x10] ;  /* 0x01000200ff0477ac */ /* 0x000ea20008000a00 */
[----:B---3--:R-:W-:Y:S01]  /*7aa0*/  MOV R5, UR9 ;  /* 0x0000000900057c02 */ /* 0x008fe20008000f00 */
[----:B------:R-:W-:Y:S01]  /*7ab0*/  IMAD.U32 R4, RZ, RZ, UR8 ;  /* 0x00000008ff047e24 */ /* 0x000fe2000f8e00ff */
[----:B-----5:R-:W-:Y:S01]  /*7ac0*/  MOV R7, UR7 ;  /* 0x0000000700077c02 */ /* 0x020fe20008000f00 */
[----:B------:R-:W-:Y:S01]  /*7ad0*/  IMAD.U32 R6, RZ, RZ, UR6 ;  /* 0x00000006ff067e24 */ /* 0x000fe2000f8e00ff */
[----:B--2---:R-:W-:Y:S01]  /*7ae0*/  MOV R11, UR5 ;  /* 0x00000005000b7c02 */ /* 0x004fe20008000f00 */
[----:B------:R-:W-:Y:S02]  /*7af0*/  IMAD.U32 R10, RZ, RZ, UR4 ;  /* 0x00000004ff0a7e24 */ /* 0x000fe4000f8e00ff */
[----:B------:R-:W-:Y:S07]  /*7b00*/  LEPC R20, `(.L_x_135) ;  /* 0x000000001014794e */ /* 0x000fee0000000000 */
[----:B-1--4-:R-:W-:Y:S05]  /*7b10*/  CALL.ABS.NOINC R2 ;  /* 0x0000000002007343 */ /* 0x012fea0003c00000 */
.L_x_135:
[----:B------:R-:W-:Y:S01]  /*7b20*/  ISETP.NE.AND P0, PT, R75, RZ, PT ;  /* 0x000000ff4b00720c */ /* 0x000fe20003f05270 */
[----:B------:R-:W-:Y:S05]  /*7b30*/  WARPSYNC.ALL ;  /* 0x0000000000007948 */ /* 0x000fea0003800000 */
[----:B------:R-:W-:Y:S01]  /*7b40*/  R2UR UR4, R25 ;  /* 0x00000000190472ca */ /* 0x000fe200000e0000 */
[----:B------:R-:W-:Y:S01]  /*7b50*/  USHF.L.U32 UR6, UR47, 0xd, URZ ;  /* 0x0000000d2f067899 */ /* 0x000fe200080006ff */
[----:B------:R-:W-:Y:S01]  /*7b60*/  IADD3 R79, PT, PT, R79, 0x180, RZ ;  /* 0x000001804f4f7810 */ /* 0x000fe20007ffe0ff */
[----:B------:R-:W-:Y:S03]  /*7b70*/  BSSY.RECONVERGENT B0, `(.L_x_136) ;  /* 0x0000044000007945 */ /* 0x000fe60003800200 */
[----:B------:R-:W-:Y:S02]  /*7b80*/  LOP3.LUT R79, R79, 0xfefffff8, RZ, 0xc0, !PT ;  /* 0xfefffff84f4f7812 */ /* 0x000fe400078ec0ff */
[----:B------:R-:W-:Y:S04]  /*7b90*/  IADD3 R21, PT, PT, R74, UR6, RZ ;  /* 0x000000064a157c10 */ /* 0x000fe8000fffe0ff */
[-C--:B------:R-:W-:Y:S01]  /*7ba0*/  IADD3 R20, PT, PT, R81, R21.reuse, RZ ;  /* 0x0000001551147210 */ /* 0x080fe20007ffe0ff */
[----:B----4-:R-:W3:Y:S01]  /*7bb0*/  LDTM.x16 R4, tmem[UR4+0x10] ;  /* 0x00001004000479ee */ /* 0x010ee20008240000 */
[----:B------:R-:W-:Y:S01]  /*7bc0*/  NOP ;  /* 0x0000000000007918 */ /* 0x000fe20000000000 */
[----:B---3--:R3:W-:Y:S01]  /*7bd0*/  SYNCS.ARRIVE.TRANS64.RED.A1T0 RZ, [R79+URZ], RZ ;  /* 0x000000ff4fff79a7 */ /* 0x0087e200081004ff */
[----:B------:R-:W-:Y:S02]  /*7be0*/  IADD3 R80, PT, PT, R80, R21, RZ ;  /* 0x0000001550507210 */ /* 0x000fe40007ffe0ff */
[----:B------:R-:W-:Y:S01]  /*7bf0*/  IADD3 R21, PT, PT, R73, R20, RZ ;  /* 0x0000001449157210 */ /* 0x000fe20007ffe0ff */
[C---:B------:R-:W-:Y:S01]  /*7c00*/  FMUL R3, R24.reuse, R4 ;  /* 0x0000000418037220 */ /* 0x040fe20000400000 */
[C---:B------:R-:W-:Y:S01]  /*7c10*/  FMUL R0, R24.reuse, R5 ;  /* 0x0000000518007220 */ /* 0x040fe20000400000 */
[C---:B------:R-:W-:Y:S01]  /*7c20*/  FMUL R5, R24.reuse, R6 ;  /* 0x0000000618057220 */ /* 0x040fe20000400000 */
[----:B------:R-:W-:Y:S01]  /*7c30*/  FMUL R2, R24, R7 ;  /* 0x0000000718027220 */ /* 0x000fe20000400000 */
[----:B-1----:R-:W-:Y:S01]  /*7c40*/  FFMA R28, R26, R44, R3 ;  /* 0x0000002c1a1c7223 */ /* 0x002fe20000000003 */
        /* <DEDUP_REMOVED lines=10> */
[----:B------:R3:W-:Y:S01]  /*7cf0*/  STS.128 [R74+UR6], R28 ;  /* 0x0000001c4a007988 */ /* 0x0007e20008000c06 */
        /* <DEDUP_REMOVED lines=25> */
[----:B-1----:R-:W1:Y:S02]  /*7e90*/  FENCE.VIEW.ASYNC.S ;  /* 0x00000000000073c6 */ /* 0x002e640000000000 */
[----:B-1----:R-:W-:Y:S06]  /*7ea0*/  BAR.SYNC.DEFER_BLOCKING 0x1, 0x80 ;  /* 0x0042000000007b1d */ /* 0x002fec0000010000 */
[----:B------:R-:W-:Y:S05]  /*7eb0*/  @P0 BRA `(.L_x_137) ;  /* 0x00000000003c0947 */ /* 0x000fea0003800000 */
[----:B------:R-:W1:Y:S01]  /*7ec0*/  LDCU.64 UR10, c[0x0][0x348] ;  /* 0x00006900ff0a77ac */ /* 0x000e620008000a00 */
[----:B------:R-:W-:Y:S02]  /*7ed0*/  UIADD3 UR5, UPT, UPT, UR49, UR6, URZ ;  /* 0x0000000631057290 */ /* 0x000fe4000fffe0ff */
[----:B------:R-:W-:Y:S02]  /*7ee0*/  UIADD3 UR13, UPT, UPT, UR45, 0x10, URZ ;  /* 0x000000102d0d7890 */ /* 0x000fe4000fffe0ff */
[----:B------:R-:W-:Y:S02]  /*7ef0*/  UIADD3 UR12, UPT, UPT, UR5, 0x200, URZ ;  /* 0x00000200050c7890 */ /* 0x000fe4000fffe0ff */
[----:B------:R-:W-:Y:S01]  /*7f00*/  UIADD3 UR8, UPT, UPT, UR5, 0x1200, URZ ;  /* 0x0000120005087890 */ /* 0x000fe2000fffe0ff */
[----:B------:R-:W-:Y:S01]  /*7f10*/  UMOV UR14, UR46 ;  /* 0x0000002e000e7c82 */ /* 0x000fe20008000000 */
[----:B------:R-:W-:Y:S01]  /*7f20*/  UMOV UR15, UR36 ;  /* 0x00000024000f7c82 */ /* 0x000fe20008000000 */
[----:B------:R-:W-:Y:S02]  /*7f30*/  UIADD3 UR9, UPT, UPT, UR45, 0x30, URZ ;  /* 0x000000302d097890 */ /* 0x000fe4000fffe0ff */
[----:B-1----:R-:W-:Y:S03]  /*7f40*/  UIADD3 UR4, UP0, UPT, UR10, 0x680, URZ ;  /* 0x000006800a047890 */ /* 0x002fe6000ff1e0ff */
[----:B------:R-:W-:Y:S01]  /*7f50*/  UMOV UR10, UR46 ;  /* 0x0000002e000a7c82 */ /* 0x000fe20008000000 */
[----:B------:R-:W-:Y:S03]  /*7f60*/  UIADD3.X UR5, UPT, UPT, URZ, UR11, URZ, UP0, !UPT ;  /* 0x0000000bff057290 */ /* 0x000fe600087fe4ff */
[----:B------:R-:W-:Y:S06]  /*7f70*/  UMOV UR11, UR36 ;  /* 0x00000024000b7c82 */ /* 0x000fec0008000000 */
[----:B------:R1:W-:Y:S01]  /*7f80*/  UTMASTG.3D [UR12], [UR4] ;  /* 0x0000000c040073b5 */ /* 0x0003e20008010000 */
[----:B------:R1:W-:Y:S02]  /*7f90*/  UTMASTG.3D [UR8], [UR4] ;  /* 0x00000008040073b5 */ /* 0x0003e40008010000 */
[----:B-1----:R0:W-:Y:S02]  /*7fa0*/  UTMACMDFLUSH ;  /* 0x00000000000079b7 */ /* 0x0021e40000000000 */
.L_x_137:
[----:B------:R-:W-:Y:S05]  /*7fb0*/  BSYNC.RECONVERGENT B0 ;  /* 0x0000000000007941 */ /* 0x000fea0003800200 */
.L_x_136:
[----:B------:R-:W-:Y:S01]  /*7fc0*/  UIADD3 UR4, UPT, UPT, UR47, 0x1, URZ ;  /* 0x000000012f047890 */ /* 0x000fe2000fffe0ff */
[----:B------:R-:W-:Y:S03]  /*7fd0*/  BSSY.RECONVERGENT B0, `(.L_x_138) ;  /* 0x0000008000007945 */ /* 0x000fe60003800200 */
[----:B------:R-:W-:Y:S04]  /*7fe0*/  UISETP.NE.AND UP0, UPT, UR4, 0x3, UPT ;  /* 0x000000030400788c */ /* 0x000fe8000bf05270 */
[----:B------:R-:W-:Y:S02]  /*7ff0*/  UISETP.EQ.XOR UP1, UPT, UR44, 0x3, !UP0 ;  /* 0x000000032c00788c */ /* 0x000fe4000c722a70 */
[----:B------:R-:W-:Y:S02]  /*8000*/  USEL UR48, UR4, URZ, UP0 ;  /* 0x000000ff04307287 */ /* 0x000fe40008000000 */
[----:B------:R-:W-:Y:S04]  /*8010*/  USEL UR5, URZ, 0x1, !UP1 ;  /* 0x00000001ff057887 */ /* 0x000fe8000c800000 */
[----:B------:R-:W-:Y:S01]  /*8020*/  ULOP3.LUT UR52, UR52, UR5, URZ, 0x3c, !UPT ;  /* 0x0000000534347292 */ /* 0x000fe2000f8e3cff */
[----:B------:R-:W-:Y:S11]  /*8030*/  @P0 BRA `(.L_x_139) ;  /* 0x0000000000040947 */ /* 0x000ff60003800000 */
[----:B------:R-:W-:Y:S04]  /*8040*/  DEPBAR.LE SB0, 0x1 ;  /* 0x000080400000791a */ /* 0x000fe80000000000 */
.L_x_139:
[----:B------:R-:W-:Y:S05]  /*8050*/  BSYNC.RECONVERGENT B0 ;  /* 0x0000000000007941 */ /* 0x000fea0003800200 */
.L_x_138:
[----:B------:R-:W-:Y:S01]  /*8060*/  BAR.SYNC.DEFER_BLOCKING 0x1, 0x80 ;  /* 0x0042000000007b1d */ /* 0x000fe20000010000 */
[----:B------:R-:W-:Y:S01]  /*8070*/  UISETP.NE.AND UP0, UPT, UR51, -0x2, UPT ;  /* 0xfffffffe3300788c */ /* 0x000fe2000bf05270 */
[----:B------:R-:W-:Y:S08]  /*8080*/  IADD3 R0, PT, PT, R22, 0x1, RZ ;  /* 0x0000000116007810 */ /* 0x000ff00007ffe0ff */
[----:B------:R-:W-:Y:S05]  /*8090*/  BRA.U !UP0, `(.L_x_140) ;  /* 0x0000000108287547 */ /* 0x000fea000b800000 */
[----:B------:R-:W1:Y:S01]  /*80a0*/  S2R R2, SR_CgaCtaId ;  /* 0x0000000000027919 */ /* 0x000e620000008800 */
[----:B------:R-:W-:Y:S01]  /*80b0*/  ISETP.NE.AND P0, PT, R78, RZ, PT ;  /* 0x000000ff4e00720c */ /* 0x000fe20003f05270 */
[----:B------:R-:W-:Y:S01]  /*80c0*/  IMAD.U32 R3, RZ, RZ, UR50 ;  /* 0x00000032ff037e24 */ /* 0x000fe2000f8e00ff */
[----:B------:R-:W-:Y:S04]  /*80d0*/  UIADD3 UR4, UPT, UPT, UR50, 0x1, URZ ;  /* 0x0000000132047890 */ /* 0x000fe8000fffe0ff */
[----:B------:R-:W-:Y:S04]  /*80e0*/  UISETP.NE.AND UP0, UPT, UR4, 0x3, UPT ;  /* 0x000000030400788c */ /* 0x000fe8000bf05270 */
[----:B------:R-:W-:Y:S03]  /*80f0*/  USEL UR50, UR4, URZ, UP0 ;  /* 0x000000ff04327287 */ /* 0x000fe60008000000 */
[----:B------:R-:W-:Y:S05]  /*8100*/  @P0 LEA R3, R3, UR49, 0x3 ;  /* 0x0000003103030c11 */ /* 0x000fea000f8e18ff */
[----:B------:R-:W-:Y:S05]  /*8110*/  @P0 VIADD R3, R3, 0x118 ;  /* 0x0000011803030836 */ /* 0x000fea0000000000 */
[----:B-1----:R-:W-:Y:S04]  /*8120*/  @P0 PRMT R2, R2, 0x654, R3 ;  /* 0x0000065402020816 */ /* 0x002fe80000000003 */
[----:B------:R1:W-:Y:S03]  /*8130*/  @P0 SYNCS.ARRIVE.TRANS64.RED.A1T0 RZ, [R2+URZ], RZ ;  /* 0x000000ff02ff09a7 */ /* 0x0003e600081004ff */
.L_x_140:
[----:B------:R-:W-:Y:S01]  /*8140*/  R2UR UR4, R65 ;  /* 0x00000000410472ca */ /* 0x000fe200000e0000 */
[----:B------:R-:W-:Y:S01]  /*8150*/  UISETP.NE.AND UP0, UPT, UR62, URZ, UPT ;  /* 0x000000ff3e00728c */ /* 0x000fe2000bf05270 */
[----:B------:R-:W-:Y:S01]  /*8160*/  ISETP.NE.AND P0, PT, R68, 0x2, PT ;  /* 0x000000024400780c */ /* 0x000fe20003f05270 */
[----:B------:R-:W-:Y:S01]  /*8170*/  UIADD3 UR32, UPT, UPT, UR38, UR63, URZ ;  /* 0x0000003f26207290 */ /* 0x000fe2000fffe0ff */
[----:B------:R-:W-:Y:S01]  /*8180*/  ISETP.NE.AND P1, PT, R0, 0x4, PT ;  /* 0x000000040000780c */ /* 0x000fe20003f25270 */
[----:B------:R-:W-:Y:S01]  /*8190*/  UIADD3 UR51, UPT, UPT, UR51, 0x2, URZ ;  /* 0x0000000233337890 */ /* 0x000fe2000fffe0ff */
[----:B-1----:R-:W-:Y:S01]  /*81a0*/  SEL R2, RZ, 0x1, P0 ;  /* 0x00000001ff027807 */ /* 0x002fe20000000000 */
[----:B------:R-:W-:Y:S01]  /*81b0*/  UMOV UR36, UR61 ;  /* 0x0000003d00247c82 */ /* 0x000fe20008000000 */
[----:B------:R-:W-:Y:S02]  /*81c0*/  SEL R3, RZ, 0x1, P1 ;  /* 0x00000001ff037807 */ /* 0x000fe40000800000 */
[----:B------:R-:W-:Y:S02]  /*81d0*/  LOP3.LUT R71, R71, R2, RZ, 0x3c, !PT ;  /* 0x0000000247477212 */ /* 0x000fe400078e3cff */
[----:B------:R-:W-:Y:S01]  /*81e0*/  LOP3.LUT R72, R72, R3, RZ, 0x3c, !PT ;  /* 0x0000000348487212 */ /* 0x000fe200078e3cff */
[----:B------:R-:W-:Y:S01]  /*81f0*/  UIADD3 UR33, UPT, UPT, UR37, UR4, URZ ;  /* 0x0000000425217290 */ /* 0x000fe2000fffe0ff */
[----:B------:R-:W-:Y:S02]  /*8200*/  SEL R68, R68, RZ, P0 ;  /* 0x000000ff44447207 */ /* 0x000fe40000000000 */
[----:B------:R-:W-:Y:S01]  /*8210*/  SEL R22, R0, RZ, P1 ;  /* 0x000000ff00167207 */ /* 0x000fe20000800000 */
[----:B------:R-:W-:Y:S08]  /*8220*/  BRA.U UP0, `(.L_x_141) ;  /* 0xffffffdd00e47547 */ /* 0x000ff0000b83ffff */
[----:B------:R-:W-:-:S13]  /*8230*/  R2UR UR4, R66 ;  /* 0x00000000420472ca */ /* 0x000fda00000e0000 */
[----:B------:R-:W-:-:S09]  /*8240*/  UISETP.NE.AND UP0, UPT, UR4, URZ, UPT ;  /* 0x000000ff0400728c */ /* 0x000fd2000bf05270 */
[----:B------:R-:W-:Y:S05]  /*8250*/  BRA.U !UP0, `(.L_x_142) ;  /* 0x0000000108487547 */ /* 0x000fea000b800000 */
[----:B------:R-:W1:Y:S02]  /*8260*/  LDCU.64 UR4, c[0x0][0x890] ;  /* 0x00011200ff0477ac */ /* 0x000e640008000a00 */
[----:B-1----:R-:W-:-:S04]  /*8270*/  UISETP.NE.U32.AND UP0, UPT, UR4, URZ, UPT ;  /* 0x000000ff0400728c */ /* 0x002fc8000bf05070 */
[----:B------:R-:W-:-:S09]  /*8280*/  UISETP.NE.AND.EX UP0, UPT, UR5, URZ, UPT, UP0 ;  /* 0x000000ff0500728c */ /* 0x000fd2000bf05300 */
[----:B------:R-:W-:Y:S05]  /*8290*/  BRA.U UP0, `(.L_x_143) ;  /* 0x00000001000c7547 */ /* 0x000fea000b800000 */
[----:B------:R-:W-:-:S13]  /*82a0*/  FSETP.NEU.AND P0, PT, R26, RZ, PT ;  /* 0x000000ff1a00720b */ /* 0x000fda0003f0d000 */
[----:B------:R-:W-:Y:S05]  /*82b0*/  @!P0 EXIT ;  /* 0x000000000000894d */ /* 0x000fea0003800000 */
[----:B------:R-:W-:Y:S05]  /*82c0*/  BRA `(.L_x_142) ;  /* 0x00000000002c7947 */ /* 0x000fea0003800000 */
.L_x_143:
[----:B------:R-:W-:Y:S01]  /*82d0*/  ISETP.NE.AND P0, PT, R67, RZ, PT ;  /* 0x000000ff4300720c */ /* 0x000fe20003f05270 */
[----:B------:R-:W-:-:S12]  /*82e0*/  BSSY.RECONVERGENT B0, `(.L_x_142) ;  /* 0x0000009000007945 */ /* 0x000fd80003800200 */
[----:B------:R-:W-:Y:S05]  /*82f0*/  @P0 BRA `(.L_x_144) ;  /* 0x0000000000140947 */ /* 0x000fea0003800000 */
[----:B------:R-:W1:Y:S02]  /*8300*/  LDCU.64 UR4, c[0x0][0x888] ;  /* 0x00011100ff0477ac */ /* 0x000e640008000a00 */
[----:B-1----:R-:W-:-:S04]  /*8310*/  ISETP.NE.U32.AND P0, PT, RZ, UR4, PT ;  /* 0x00000004ff007c0c */ /* 0x002fc8000bf05070 */
[----:B------:R-:W-:-:S13]  /*8320*/  ISETP.NE.AND.EX P0, PT, RZ, UR5, PT, P0 ;  /* 0x00000005ff007c0c */ /* 0x000fda000bf05300 */
[----:B------:R-:W-:Y:S05]  /*8330*/  @!P0 EXIT ;  /* 0x000000000000894d */ /* 0x000fea0003800000 */
[----:B------:R-:W-:Y:S05]  /*8340*/  BRA `(.L_x_145) ;  /* 0x0000000000087947 */ /* 0x000fea0003800000 */
.L_x_144:
[----:B------:R-:W-:-:S13]  /*8350*/  FSETP.NEU.AND P0, PT, R26, RZ, PT ;  /* 0x000000ff1a00720b */ /* 0x000fda0003f0d000 */
[----:B------:R-:W-:Y:S05]  /*8360*/  @!P0 EXIT ;  /* 0x000000000000894d */ /* 0x000fea0003800000 */
.L_x_145:
[----:B------:R-:W-:Y:S05]  /*8370*/  BSYNC.RECONVERGENT B0 ;  /* 0x0000000000007941 */ /* 0x000fea0003800200 */
.L_x_142:
[----:B------:R-:W1:Y:S01]  /*8380*/  S2UR UR5, SR_CgaCtaId ;  /* 0x00000000000579c3 */ /* 0x000e620000008800 */
[----:B------:R-:W-:Y:S01]  /*8390*/  ULEA UR4, UR50, UR49, 0x3 ;  /* 0x0000003132047291 */ /* 0x000fe2000f8e18ff */
[----:B------:R-:W-:-:S04]  /*83a0*/  DEPBAR.LE SB0, 0x0 ;  /* 0x000080000000791a */ /* 0x000fc80000000000 */
[----:B------:R-:W-:-:S04]  /*83b0*/  UIADD3 UR4, UPT, UPT, UR4, 0x118, URZ ;  /* 0x0000011804047890 */ /* 0x000fc8000fffe0ff */
[----:B-1----:R-:W-:-:S09]  /*83c0*/  UPRMT UR4, UR5, 0x654, UR4 ;  /* 0x0000065405047896 */ /* 0x002fd20008000004 */
[----:B------:R-:W-:Y:S01]  /*83d0*/  SYNCS.ARRIVE.TRANS64.RED.A1T0 RZ, [UR4], RZ ;  /* 0x000000ffffff79a7 */ /* 0x000fe20008100404 */
[----:B------:R-:W-:Y:S05]  /*83e0*/  EXIT ;  /* 0x000000000000794d */ /* 0x000fea0003800000 */
.L_x_25:
[----:B-1----:R1:W3:Y:S02]  /*83f0*/  SYNCS.PHASECHK.TRANS64.TRYWAIT P0, [R0+URZ+0x1b0], R3 ;  /* 0x0001b003000075a7 */ /* 0x0022e400080011ff */
[----:B---3--:R-:W-:Y:S05]  /*8400*/  @!P0 NANOSLEEP.SYNCS 0x989680 ;  /* 0x009896800000895d */ /* 0x008fea0003900000 */
[----:B------:R-:W3:Y:S02]  /*8410*/  @!P0 SYNCS.PHASECHK.TRANS64 P0, [R0+URZ+0x1b0], R3 ;  /* 0x0001b003000085a7 */ /* 0x000ee400080010ff */
[----:B---3--:R-:W-:Y:S05]  /*8420*/  @!P0 BRA `(.L_x_25) ;  /* 0xfffffffc00f08947 */ /* 0x008fea000383ffff */
[----:B------:R-:W-:Y:S05]  /*8430*/  BRA `(.L_x_146) ;  /* 0xffffff9800047947 */ /* 0x000fea000383ffff */
.L_x_28:
[----:B-1----:R-:W-:-:S07]  /*8440*/  MOV R0, UR33 ;  /* 0x0000002100007c02 */ /* 0x002fce0008000f00 */
.L_x_147:
[----:B-1----:R1:W3:Y:S02]  /*8450*/  SYNCS.PHASECHK.TRANS64.TRYWAIT P0, [R0+URZ+0x80], R3 ;  /* 0x00008003000075a7 */ /* 0x0022e400080011ff */
[----:B---3--:R-:W-:Y:S05]  /*8460*/  @!P0 NANOSLEEP.SYNCS 0x989680 ;  /* 0x009896800000895d */ /* 0x008fea0003900000 */
[----:B------:R-:W3:Y:S02]  /*8470*/  @!P0 SYNCS.PHASECHK.TRANS64 P0, [R0+URZ+0x80], R3 ;  /* 0x00008003000085a7 */ /* 0x000ee400080010ff */
[----:B---3--:R-:W-:Y:S05]  /*8480*/  @!P0 BRA `(.L_x_147) ;  /* 0xfffffffc00f08947 */ /* 0x008fea000383ffff */
[----:B------:R-:W-:Y:S05]  /*8490*/  BRA `(.L_x_27) ;  /* 0xffffff9800547947 */ /* 0x000fea000383ffff */
.L_x_35:
[----:B-1----:R-:W-:-:S07]  /*84a0*/  MOV R0, UR9 ;  /* 0x0000000900007c02 */ /* 0x002fce0008000f00 */
.L_x_148:
[----:B-1----:R1:W3:Y:S02]  /*84b0*/  SYNCS.PHASECHK.TRANS64.TRYWAIT P0, [R0+URZ+0x80], R3 ;  /* 0x00008003000075a7 */ /* 0x0022e400080011ff */
[----:B---3--:R-:W-:Y:S05]  /*84c0*/  @!P0 NANOSLEEP.SYNCS 0x989680 ;  /* 0x009896800000895d */ /* 0x008fea0003900000 */
[----:B------:R-:W3:Y:S02]  /*84d0*/  @!P0 SYNCS.PHASECHK.TRANS64 P0, [R0+URZ+0x80], R3 ;  /* 0x00008003000085a7 */ /* 0x000ee400080010ff */
[----:B---3--:R-:W-:Y:S05]  /*84e0*/  @!P0 BRA `(.L_x_148) ;  /* 0xfffffffc00f08947 */ /* 0x008fea000383ffff */
[----:B------:R-:W-:Y:S05]  /*84f0*/  BRA `(.L_x_34) ;  /* 0xffffff9c00187947 */ /* 0x000fea000383ffff */
.L_x_40:
[----:B-1----:R1:W3:Y:S02]  /*8500*/  SYNCS.PHASECHK.TRANS64.TRYWAIT P0, [R3+URZ+0x140], R0 ;  /* 0x00014000030075a7 */ /* 0x0022e400080011ff */
[----:B---3--:R-:W-:Y:S05]  /*8510*/  @!P0 NANOSLEEP.SYNCS 0x989680 ;  /* 0x009896800000895d */ /* 0x008fea0003900000 */
[----:B------:R-:W3:Y:S02]  /*8520*/  @!P0 SYNCS.PHASECHK.TRANS64 P0, [R3+URZ+0x140], R0 ;  /* 0x00014000030085a7 */ /* 0x000ee400080010ff */
[----:B---3--:R-:W-:Y:S05]  /*8530*/  @!P0 BRA `(.L_x_40) ;  /* 0xfffffffc00f08947 */ /* 0x008fea000383ffff */
[----:B------:R-:W-:Y:S05]  /*8540*/  BRA `(.L_x_149) ;  /* 0xffffff9c00bc7947 */ /* 0x000fea000383ffff */
.L_x_44:
[----:B-1----:R-:W-:-:S07]  /*8550*/  MOV R0, UR4 ;  /* 0x0000000400007c02 */ /* 0x002fce0008000f00 */
.L_x_150:
[----:B-1----:R1:W3:Y:S02]  /*8560*/  SYNCS.PHASECHK.TRANS64.TRYWAIT P0, [R0+URZ], R3 ;  /* 0x00000003000075a7 */ /* 0x0022e400080011ff */
[----:B---3--:R-:W-:Y:S05]  /*8570*/  @!P0 NANOSLEEP.SYNCS 0x989680 ;  /* 0x009896800000895d */ /* 0x008fea0003900000 */
[----:B------:R-:W3:Y:S02]  /*8580*/  @!P0 SYNCS.PHASECHK.TRANS64 P0, [R0+URZ], R3 ;  /* 0x00000003000085a7 */ /* 0x000ee400080010ff */
[----:B---3--:R-:W-:Y:S05]  /*8590*/  @!P0 BRA `(.L_x_150) ;  /* 0xfffffffc00f08947 */ /* 0x008fea000383ffff */
[----:B------:R-:W-:Y:S05]  /*85a0*/  BRA `(.L_x_151) ;  /* 0xffffffa400647947 */ /* 0x000fea000383ffff */
.L_x_45:
[----:B------:R-:W-:-:S07]  /*85b0*/  MOV R0, UR5 ;  /* 0x0000000500007c02 */ /* 0x000fce0008000f00 */
.L_x_152:
[----:B-1----:R1:W3:Y:S02]  /*85c0*/  SYNCS.PHASECHK.TRANS64.TRYWAIT P0, [R0+URZ], R3 ;  /* 0x00000003000075a7 */ /* 0x0022e400080011ff */
[----:B---3--:R-:W-:Y:S05]  /*85d0*/  @!P0 NANOSLEEP.SYNCS 0x989680 ;  /* 0x009896800000895d */ /* 0x008fea0003900000 */
[----:B------:R-:W3:Y:S02]  /*85e0*/  @!P0 SYNCS.PHASECHK.TRANS64 P0, [R0+URZ], R3 ;  /* 0x00000003000085a7 */ /* 0x000ee400080010ff */
[----:B---3--:R-:W-:Y:S05]  /*85f0*/  @!P0 BRA `(.L_x_152) ;  /* 0xfffffffc00f08947 */ /* 0x008fea000383ffff */
[----:B------:R-:W-:Y:S05]  /*8600*/  BRA `(.L_x_153) ;  /* 0xffffffa400707947 */ /* 0x000fea000383ffff */
.L_x_46:
[----:B------:R-:W-:-:S07]  /*8610*/  MOV R0, UR5 ;  /* 0x0000000500007c02 */ /* 0x000fce0008000f00 */
.L_x_154:
[----:B-1----:R1:W3:Y:S02]  /*8620*/  SYNCS.PHASECHK.TRANS64.TRYWAIT P0, [R0+URZ], R3 ;  /* 0x00000003000075a7 */ /* 0x0022e400080011ff */
[----:B---3--:R-:W-:Y:S05]  /*8630*/  @!P0 NANOSLEEP.SYNCS 0x989680 ;  /* 0x009896800000895d */ /* 0x008fea0003900000 */
[----:B------:R-:W3:Y:S02]  /*8640*/  @!P0 SYNCS.PHASECHK.TRANS64 P0, [R0+URZ], R3 ;  /* 0x00000003000085a7 */ /* 0x000ee400080010ff */
[----:B---3--:R-:W-:Y:S05]  /*8650*/  @!P0 BRA `(.L_x_154) ;  /* 0xfffffffc00f08947 */ /* 0x008fea000383ffff */
[----:B------:R-:W-:Y:S05]  /*8660*/  BRA `(.L_x_155) ;  /* 0xffffffa4007c7947 */ /* 0x000fea000383ffff */
.L_x_47:
[----:B------:R-:W-:-:S07]  /*8670*/  MOV R0, UR5 ;  /* 0x0000000500007c02 */ /* 0x000fce0008000f00 */
.L_x_156:
[----:B-1----:R1:W3:Y:S02]  /*8680*/  SYNCS.PHASECHK.TRANS64.TRYWAIT P0, [R0+URZ], R3 ;  /* 0x00000003000075a7 */ /* 0x0022e400080011ff */
[----:B---3--:R-:W-:Y:S05]  /*8690*/  @!P0 NANOSLEEP.SYNCS 0x989680 ;  /* 0x009896800000895d */ /* 0x008fea0003900000 */
[----:B------:R-:W3:Y:S02]  /*86a0*/  @!P0 SYNCS.PHASECHK.TRANS64 P0, [R0+URZ], R3 ;  /* 0x00000003000085a7 */ /* 0x000ee400080010ff */
[----:B---3--:R-:W-:Y:S05]  /*86b0*/  @!P0 BRA `(.L_x_156) ;  /* 0xfffffffc00f08947 */ /* 0x008fea000383ffff */
[----:B------:R-:W-:Y:S05]  /*86c0*/  BRA `(.L_x_157) ;  /* 0xffffffa400887947 */ /* 0x000fea000383ffff */
.L_x_48:
[----:B------:R-:W-:-:S07]  /*86d0*/  MOV R0, UR5 ;  /* 0x0000000500007c02 */ /* 0x000fce0008000f00 */
.L_x_158:
[----:B-1----:R1:W3:Y:S02]  /*86e0*/  SYNCS.PHASECHK.TRANS64.TRYWAIT P0, [R0+URZ], R3 ;  /* 0x00000003000075a7 */ /* 0x0022e400080011ff */
[----:B---3--:R-:W-:Y:S05]  /*86f0*/  @!P0 NANOSLEEP.SYNCS 0x989680 ;  /* 0x009896800000895d */ /* 0x008fea0003900000 */
[----:B------:R-:W3:Y:S02]  /*8700*/  @!P0 SYNCS.PHASECHK.TRANS64 P0, [R0+URZ], R3 ;  /* 0x00000003000085a7 */ /* 0x000ee400080010ff */
[----:B---3--:R-:W-:Y:S05]  /*8710*/  @!P0 BRA `(.L_x_158) ;  /* 0xfffffffc00f08947 */ /* 0x008fea000383ffff */
[----:B------:R-:W-:Y:S05]  /*8720*/  BRA `(.L_x_159) ;  /* 0xffffffa400947947 */ /* 0x000fea000383ffff */
.L_x_49:
[----:B------:R-:W-:-:S07]  /*8730*/  MOV R0, UR5 ;  /* 0x0000000500007c02 */ /* 0x000fce0008000f00 */
.L_x_160:
[----:B-1----:R1:W3:Y:S02]  /*8740*/  SYNCS.PHASECHK.TRANS64.TRYWAIT P0, [R0+URZ], R3 ;  /* 0x00000003000075a7 */ /* 0x0022e400080011ff */
[----:B---3--:R-:W-:Y:S05]  /*8750*/  @!P0 NANOSLEEP.SYNCS 0x989680 ;  /* 0x009896800000895d */ /* 0x008fea0003900000 */
[----:B------:R-:W3:Y:S02]  /*8760*/  @!P0 SYNCS.PHASECHK.TRANS64 P0, [R0+URZ], R3 ;  /* 0x00000003000085a7 */ /* 0x000ee400080010ff */
[----:B---3--:R-:W-:Y:S05]  /*8770*/  @!P0 BRA `(.L_x_160) ;  /* 0xfffffffc00f08947 */ /* 0x008fea000383ffff */
[----:B------:R-:W-:Y:S05]  /*8780*/  BRA `(.L_x_161) ;  /* 0xffffffa400a07947 */ /* 0x000fea000383ffff */
.L_x_50:
[----:B------:R-:W-:-:S07]  /*8790*/  MOV R0, UR5 ;  /* 0x0000000500007c02 */ /* 0x000fce0008000f00 */
.L_x_162:
[----:B-1----:R1:W3:Y:S02]  /*87a0*/  SYNCS.PHASECHK.TRANS64.TRYWAIT P0, [R0+URZ], R3 ;  /* 0x00000003000075a7 */ /* 0x0022e400080011ff */
[----:B---3--:R-:W-:Y:S05]  /*87b0*/  @!P0 NANOSLEEP.SYNCS 0x989680 ;  /* 0x009896800000895d */ /* 0x008fea0003900000 */
[----:B------:R-:W3:Y:S02]  /*87c0*/  @!P0 SYNCS.PHASECHK.TRANS64 P0, [R0+URZ], R3 ;  /* 0x00000003000085a7 */ /* 0x000ee400080010ff */
[----:B---3--:R-:W-:Y:S05]  /*87d0*/  @!P0 BRA `(.L_x_162) ;  /* 0xfffffffc00f08947 */ /* 0x008fea000383ffff */
[----:B------:R-:W-:Y:S05]  /*87e0*/  BRA `(.L_x_163) ;  /* 0xffffffa400ac7947 */ /* 0x000fea000383ffff */
.L_x_51:
[----:B------:R-:W-:-:S07]  /*87f0*/  MOV R0, UR5 ;  /* 0x0000000500007c02 */ /* 0x000fce0008000f00 */
.L_x_164:
[----:B-1----:R1:W3:Y:S02]  /*8800*/  SYNCS.PHASECHK.TRANS64.TRYWAIT P0, [R0+URZ], R3 ;  /* 0x00000003000075a7 */ /* 0x0022e400080011ff */
[----:B---3--:R-:W-:Y:S05]  /*8810*/  @!P0 NANOSLEEP.SYNCS 0x989680 ;  /* 0x009896800000895d */ /* 0x008fea0003900000 */
[----:B------:R-:W3:Y:S02]  /*8820*/  @!P0 SYNCS.PHASECHK.TRANS64 P0, [R0+URZ], R3 ;  /* 0x00000003000085a7 */ /* 0x000ee400080010ff */
[----:B---3--:R-:W-:Y:S05]  /*8830*/  @!P0 BRA `(.L_x_164) ;  /* 0xfffffffc00f08947 */ /* 0x008fea000383ffff */
[----:B------:R-:W-:Y:S05]  /*8840*/  BRA `(.L_x_165) ;  /* 0xffffffa400b87947 */ /* 0x000fea000383ffff */
.L_x_52:
[----:B------:R-:W-:-:S07]  /*8850*/  MOV R0, UR5 ;  /* 0x0000000500007c02 */ /* 0x000fce0008000f00 */
.L_x_166:
[----:B-1----:R1:W3:Y:S02]  /*8860*/  SYNCS.PHASECHK.TRANS64.TRYWAIT P0, [R0+URZ], R3 ;  /* 0x00000003000075a7 */ /* 0x0022e400080011ff */
[----:B---3--:R-:W-:Y:S05]  /*8870*/  @!P0 NANOSLEEP.SYNCS 0x989680 ;  /* 0x009896800000895d */ /* 0x008fea0003900000 */
[----:B------:R-:W3:Y:S02]  /*8880*/  @!P0 SYNCS.PHASECHK.TRANS64 P0, [R0+URZ], R3 ;  /* 0x00000003000085a7 */ /* 0x000ee400080010ff */
[----:B---3--:R-:W-:Y:S05]  /*8890*/  @!P0 BRA `(.L_x_166) ;  /* 0xfffffffc00f08947 */ /* 0x008fea000383ffff */
[----:B------:R-:W-:Y:S05]  /*88a0*/  BRA `(.L_x_167) ;  /* 0xffffffa400c47947 */ /* 0x000fea000383ffff */
.L_x_53:
[----:B------:R-:W-:-:S07]  /*88b0*/  MOV R0, UR5 ;  /* 0x0000000500007c02 */ /* 0x000fce0008000f00 */
.L_x_168:
[----:B-1----:R1:W3:Y:S02]  /*88c0*/  SYNCS.PHASECHK.TRANS64.TRYWAIT P0, [R0+URZ], R3 ;  /* 0x00000003000075a7 */ /* 0x0022e400080011ff */
[----:B---3--:R-:W-:Y:S05]  /*88d0*/  @!P0 NANOSLEEP.SYNCS 0x989680 ;  /* 0x009896800000895d */ /* 0x008fea0003900000 */
[----:B------:R-:W3:Y:S02]  /*88e0*/  @!P0 SYNCS.PHASECHK.TRANS64 P0, [R0+URZ], R3 ;  /* 0x00000003000085a7 */ /* 0x000ee400080010ff */
[----:B---3--:R-:W-:Y:S05]  /*88f0*/  @!P0 BRA `(.L_x_168) ;  /* 0xfffffffc00f08947 */ /* 0x008fea000383ffff */
[----:B------:R-:W-:Y:S05]  /*8900*/  BRA `(.L_x_169) ;  /* 0xffffffa400d07947 */ /* 0x000fea000383ffff */
.L_x_54:
[----:B------:R-:W-:-:S07]  /*8910*/  MOV R0, UR5 ;  /* 0x0000000500007c02 */ /* 0x000fce0008000f00 */
.L_x_170:
[----:B-1----:R1:W3:Y:S02]  /*8920*/  SYNCS.PHASECHK.TRANS64.TRYWAIT P0, [R0+URZ], R3 ;  /* 0x00000003000075a7 */ /* 0x0022e400080011ff */
[----:B---3--:R-:W-:Y:S05]  /*8930*/  @!P0 NANOSLEEP.SYNCS 0x989680 ;  /* 0x009896800000895d */ /* 0x008fea0003900000 */
[----:B------:R-:W3:Y:S02]  /*8940*/  @!P0 SYNCS.PHASECHK.TRANS64 P0, [R0+URZ], R3 ;  /* 0x00000003000085a7 */ /* 0x000ee400080010ff */
[----:B---3--:R-:W-:Y:S05]  /*8950*/  @!P0 BRA `(.L_x_170) ;  /* 0xfffffffc00f08947 */ /* 0x008fea000383ffff */
[----:B------:R-:W-:Y:S05]  /*8960*/  BRA `(.L_x_171) ;  /* 0xffffffa400dc7947 */ /* 0x000fea000383ffff */
.L_x_55:
[----:B------:R-:W-:-:S07]  /*8970*/  MOV R0, UR5 ;  /* 0x0000000500007c02 */ /* 0x000fce0008000f00 */
.L_x_172:
[----:B-1----:R1:W3:Y:S02]  /*8980*/  SYNCS.PHASECHK.TRANS64.TRYWAIT P0, [R0+URZ], R3 ;  /* 0x00000003000075a7 */ /* 0x0022e400080011ff */
[----:B---3--:R-:W-:Y:S05]  /*8990*/  @!P0 NANOSLEEP.SYNCS 0x989680 ;  /* 0x009896800000895d */ /* 0x008fea0003900000 */
[----:B------:R-:W3:Y:S02]  /*89a0*/  @!P0 SYNCS.PHASECHK.TRANS64 P0, [R0+URZ], R3 ;  /* 0x00000003000085a7 */ /* 0x000ee400080010ff */
[----:B---3--:R-:W-:Y:S05]  /*89b0*/  @!P0 BRA `(.L_x_172) ;  /* 0xfffffffc00f08947 */ /* 0x008fea000383ffff */
[----:B------:R-:W-:Y:S05]  /*89c0*/  BRA `(.L_x_173) ;  /* 0xffffffa400e87947 */ /* 0x000fea000383ffff */
.L_x_56:
[----:B------:R-:W-:-:S07]  /*89d0*/  MOV R0, UR5 ;  /* 0x0000000500007c02 */ /* 0x000fce0008000f00 */
.L_x_174:
[----:B-1----:R1:W3:Y:S02]  /*89e0*/  SYNCS.PHASECHK.TRANS64.TRYWAIT P0, [R0+URZ], R3 ;  /* 0x00000003000075a7 */ /* 0x0022e400080011ff */
[----:B---3--:R-:W-:Y:S05]  /*89f0*/  @!P0 NANOSLEEP.SYNCS 0x989680 ;  /* 0x009896800000895d */ /* 0x008fea0003900000 */
[----:B------:R-:W3:Y:S02]  /*8a00*/  @!P0 SYNCS.PHASECHK.TRANS64 P0, [R0+URZ], R3 ;  /* 0x00000003000085a7 */ /* 0x000ee400080010ff */
[----:B---3--:R-:W-:Y:S05]  /*8a10*/  @!P0 BRA `(.L_x_174) ;  /* 0xfffffffc00f08947 */ /* 0x008fea000383ffff */
[----:B------:R-:W-:Y:S05]  /*8a20*/  BRA `(.L_x_175) ;  /* 0xffffffa400f47947 */ /* 0x000fea000383ffff */
.L_x_57:
[----:B------:R-:W-:-:S07]  /*8a30*/  MOV R0, UR5 ;  /* 0x0000000500007c02 */ /* 0x000fce0008000f00 */
.L_x_176:
[----:B-1----:R1:W3:Y:S02]  /*8a40*/  SYNCS.PHASECHK.TRANS64.TRYWAIT P0, [R0+URZ], R3 ;  /* 0x00000003000075a7 */ /* 0x0022e400080011ff */
[----:B---3--:R-:W-:Y:S05]  /*8a50*/  @!P0 NANOSLEEP.SYNCS 0x989680 ;  /* 0x009896800000895d */ /* 0x008fea0003900000 */
[----:B------:R-:W3:Y:S02]  /*8a60*/  @!P0 SYNCS.PHASECHK.TRANS64 P0, [R0+URZ], R3 ;  /* 0x00000003000085a7 */ /* 0x000ee400080010ff */
[----:B---3--:R-:W-:Y:S05]  /*8a70*/  @!P0 BRA `(.L_x_176) ;  /* 0xfffffffc00f08947 */ /* 0x008fea000383ffff */
[----:B------:R-:W-:Y:S05]  /*8a80*/  BRA `(.L_x_177) ;  /* 0xffffffa800007947 */ /* 0x000fea000383ffff */
.L_x_58:
[----:B------:R-:W-:-:S07]  /*8a90*/  MOV R0, UR5 ;  /* 0x0000000500007c02 */ /* 0x000fce0008000f00 */
.L_x_178:
[----:B-1----:R1:W3:Y:S02]  /*8aa0*/  SYNCS.PHASECHK.TRANS64.TRYWAIT P0, [R0+URZ], R3 ;  /* 0x00000003000075a7 */ /* 0x0022e400080011ff */
[----:B---3--:R-:W-:Y:S05]  /*8ab0*/  @!P0 NANOSLEEP.SYNCS 0x989680 ;  /* 0x009896800000895d */ /* 0x008fea0003900000 */
[----:B------:R-:W3:Y:S02]  /*8ac0*/  @!P0 SYNCS.PHASECHK.TRANS64 P0, [R0+URZ], R3 ;  /* 0x00000003000085a7 */ /* 0x000ee400080010ff */
[----:B---3--:R-:W-:Y:S05]  /*8ad0*/  @!P0 BRA `(.L_x_178) ;  /* 0xfffffffc00f08947 */ /* 0x008fea000383ffff */
[----:B------:R-:W-:Y:S05]  /*8ae0*/  BRA `(.L_x_179) ;  /* 0xffffffa8000c7947 */ /* 0x000fea000383ffff */
.L_x_61:
[----:B--2---:R2:W3:Y:S02]  /*8af0*/  SYNCS.PHASECHK.TRANS64.TRYWAIT P0, [R2+URZ+0x1a0], R5 ;  /* 0x0001a005020075a7 */ /* 0x0044e400080011ff */
[----:B---3--:R-:W-:Y:S05]  /*8b00*/  @!P0 NANOSLEEP.SYNCS 0x989680 ;  /* 0x009896800000895d */ /* 0x008fea0003900000 */
[----:B------:R-:W3:Y:S02]  /*8b10*/  @!P0 SYNCS.PHASECHK.TRANS64 P0, [R2+URZ+0x1a0], R5 ;  /* 0x0001a005020085a7 */ /* 0x000ee400080010ff */
[----:B---3--:R-:W-:Y:S05]  /*8b20*/  @!P0 BRA `(.L_x_61) ;  /* 0xfffffffc00f08947 */ /* 0x008fea000383ffff */
[----:B------:R-:W-:Y:S05]  /*8b30*/  BRA `(.L_x_180) ;  /* 0xffffffa800707947 */ /* 0x000fea000383ffff */
.L_x_62:
[----:B------:R-:W-:-:S07]  /*8b40*/  MOV R2, UR4 ;  /* 0x0000000400027c02 */ /* 0x000fce0008000f00 */
.L_x_181:
[----:B--2---:R2:W3:Y:S02]  /*8b50*/  SYNCS.PHASECHK.TRANS64.TRYWAIT P0, [R2+URZ+0x150], R5 ;  /* 0x00015005020075a7 */ /* 0x0044e400080011ff */
[----:B---3--:R-:W-:Y:S05]  /*8b60*/  @!P0 NANOSLEEP.SYNCS 0x989680 ;  /* 0x009896800000895d */ /* 0x008fea0003900000 */
[----:B------:R-:W3:Y:S02]  /*8b70*/  @!P0 SYNCS.PHASECHK.TRANS64 P0, [R2+URZ+0x150], R5 ;  /* 0x00015005020085a7 */ /* 0x000ee400080010ff */
[----:B---3--:R-:W-:Y:S05]  /*8b80*/  @!P0 BRA `(.L_x_181) ;  /* 0xfffffffc00f08947 */ /* 0x008fea000383ffff */
[----:B------:R-:W-:Y:S05]  /*8b90*/  BRA `(.L_x_182) ;  /* 0xffffffa800807947 */ /* 0x000fea000383ffff */
.L_x_63:
[----:B--2---:R2:W3:Y:S02]  /*8ba0*/  SYNCS.PHASECHK.TRANS64.TRYWAIT P1, [R2+URZ+0x140], R5 ;  /* 0x00014005020075a7 */ /* 0x0044e400080211ff */
[----:B---3--:R-:W-:Y:S05]  /*8bb0*/  @!P1 NANOSLEEP.SYNCS 0x989680 ;  /* 0x009896800000995d */ /* 0x008fea0003900000 */
[----:B------:R-:W3:Y:S02]  /*8bc0*/  @!P1 SYNCS.PHASECHK.TRANS64 P1, [R2+URZ+0x140], R5 ;  /* 0x00014005020095a7 */ /* 0x000ee400080210ff */
[----:B---3--:R-:W-:Y:S05]  /*8bd0*/  @!P1 BRA `(.L_x_63) ;  /* 0xfffffffc00f09947 */ /* 0x008fea000383ffff */
[----:B------:R-:W-:Y:S05]  /*8be0*/  BRA `(.L_x_183) ;  /* 0xffffffa800b07947 */ /* 0x000fea000383ffff */
.L_x_66:
[----:B------:R-:W-:-:S07]  /*8bf0*/  MOV R0, UR4 ;  /* 0x0000000400007c02 */ /* 0x000fce0008000f00 */
.L_x_184:
[----:B--2---:R2:W3:Y:S02]  /*8c00*/  SYNCS.PHASECHK.TRANS64.TRYWAIT P0, [R0+URZ+0x150], R3 ;  /* 0x00015003000075a7 */ /* 0x0044e400080011ff */
[----:B---3--:R-:W-:Y:S05]  /*8c10*/  @!P0 NANOSLEEP.SYNCS 0x989680 ;  /* 0x009896800000895d */ /* 0x008fea0003900000 */
[----:B------:R-:W3:Y:S02]  /*8c20*/  @!P0 SYNCS.PHASECHK.TRANS64 P0, [R0+URZ+0x150], R3 ;  /* 0x00015003000085a7 */ /* 0x000ee400080010ff */
[----:B---3--:R-:W-:Y:S05]  /*8c30*/  @!P0 BRA `(.L_x_184) ;  /* 0xfffffffc00f08947 */ /* 0x008fea000383ffff */
[----:B------:R-:W-:Y:S05]  /*8c40*/  BRA `(.L_x_65) ;  /* 0xffffffac00047947 */ /* 0x000fea000383ffff */
.L_x_75:
[----:B--2---:R-:W-:-:S04]  /*8c50*/  MOV R0, UR5 ;  /* 0x0000000500007c02 */ /* 0x004fc80008000f00 */
[----:B------:R2:W3:Y:S03]  /*8c60*/  SYNCS.PHASECHK.TRANS64.TRYWAIT P0, [R0+URZ+0x8], R7 ;  /* 0x00000807000075a7 */ /* 0x0004e600080011ff */
[----:B---3--:R-:W-:Y:S05]  /*8c70*/  @!P0 NANOSLEEP.SYNCS 0x989680 ;  /* 0x009896800000895d */ /* 0x008fea0003900000 */
[----:B------:R-:W3:Y:S02]  /*8c80*/  @!P0 SYNCS.PHASECHK.TRANS64 P0, [R0+URZ+0x8], R7 ;  /* 0x00000807000085a7 */ /* 0x000ee400080010ff */
[----:B---3--:R-:W-:Y:S05]  /*8c90*/  @!P0 BRA `(.L_x_75) ;  /* 0xfffffffc00ec8947 */ /* 0x008fea000383ffff */
[----:B------:R-:W-:Y:S05]  /*8ca0*/  BRA `(.L_x_74) ;  /* 0xffffffac00bc7947 */ /* 0x000fea000383ffff */
.L_x_77:
[----:B------:R-:W-:Y:S01]  /*8cb0*/  BSSY B0, `(.L_x_185) ;  /* 0x0000006000007945 */ /* 0x000fe20003800000 */
[----:B------:R-:W-:-:S07]  /*8cc0*/  MOV R15, 0xffffffff ;  /* 0xffffffff000f7802 */ /* 0x000fce0000000f00 */
[----:B-12--5:R-:W-:Y:S05]  /*8cd0*/  WARPSYNC.COLLECTIVE R15, `(.L_x_186) ;  /* 0x000000000f0c7348 */ /* 0x026fea0003c00000 */
[----:B------:R-:W-:Y:S02]  /*8ce0*/  ELECT P6, UR79, PT ;  /* 0x00000000004f782f */ /* 0x000fe400038c0000 */
[----:B------:R-:W-:Y:S01]  /*8cf0*/  MOV R14, UR79 ;  /* 0x0000004f000e7c02 */ /* 0x000fe20008000f00 */
[----:B-12--5:R-:W-:Y:S10]  /*8d00*/  ENDCOLLECTIVE ;  /* 0x000000000000791b */ /* 0x026ff40003800000 */
.L_x_186:
[----:B------:R-:W-:Y:S05]  /*8d10*/  BSYNC B0 ;  /* 0x0000000000007941 */ /* 0x000fea0003800000 */
.L_x_185:
[----:B------:R-:W-:Y:S01]  /*8d20*/  PLOP3.LUT P0, PT, P6, PT, PT, 0x80, 0x8 ;  /* 0x000000000008781c */ /* 0x000fe2000370f070 */
[----:B------:R-:W-:-:S12]  /*8d30*/  BRA `(.L_x_187) ;  /* 0xffffffac00e87947 */ /* 0x000fd8000383ffff */
.L_x_79:
[----:B--2---:R-:W-:-:S04]  /*8d40*/  MOV R0, UR5 ;  /* 0x0000000500007c02 */ /* 0x004fc80008000f00 */
[----:B------:R2:W3:Y:S03]  /*8d50*/  SYNCS.PHASECHK.TRANS64.TRYWAIT P0, [R0+URZ+0x8], R5 ;  /* 0x00000805000075a7 */ /* 0x0004e600080011ff */
[----:B---3--:R-:W-:Y:S05]  /*8d60*/  @!P0 NANOSLEEP.SYNCS 0x989680 ;  /* 0x009896800000895d */ /* 0x008fea0003900000 */
[----:B------:R-:W3:Y:S02]  /*8d70*/  @!P0 SYNCS.PHASECHK.TRANS64 P0, [R0+URZ+0x8], R5 ;  /* 0x00000805000085a7 */ /* 0x000ee400080010ff */
[----:B---3--:R-:W-:Y:S05]  /*8d80*/  @!P0 BRA `(.L_x_79) ;  /* 0xfffffffc00ec8947 */ /* 0x008fea000383ffff */
[----:B------:R-:W-:Y:S05]  /*8d90*/  BRA `(.L_x_78) ;  /* 0xffffffac00ec7947 */ /* 0x000fea000383ffff */
.L_x_80:
[----:B-1----:R1:W2:Y:S02]  /*8da0*/  SYNCS.PHASECHK.TRANS64.TRYWAIT P0, [R0+URZ+0x140], R5 ;  /* 0x00014005000075a7 */ /* 0x0022a400080011ff */
[----:B--2---:R-:W-:Y:S05]  /*8db0*/  @!P0 NANOSLEEP.SYNCS 0x989680 ;  /* 0x009896800000895d */ /* 0x004fea0003900000 */
[----:B------:R-:W2:Y:S02]  /*8dc0*/  @!P0 SYNCS.PHASECHK.TRANS64 P0, [R0+URZ+0x140], R5 ;  /* 0x00014005000085a7 */ /* 0x000ea400080010ff */
[----:B--2---:R-:W-:Y:S05]  /*8dd0*/  @!P0 BRA `(.L_x_80) ;  /* 0xfffffffc00f08947 */ /* 0x004fea000383ffff */
[----:B------:R-:W-:Y:S05]  /*8de0*/  BRA `(.L_x_188) ;  /* 0xffffffb000d87947 */ /* 0x000fea000383ffff */
.L_x_82:
[----:B------:R-:W-:-:S07]  /*8df0*/  MOV R0, UR31 ;  /* 0x0000001f00007c02 */ /* 0x000fce0008000f00 */
.L_x_189:
[----:B-1----:R1:W2:Y:S02]  /*8e00*/  SYNCS.PHASECHK.TRANS64.TRYWAIT P0, [R0+URZ+0x180], R5 ;  /* 0x00018005000075a7 */ /* 0x0022a400080011ff */
[----:B--2---:R-:W-:Y:S05]  /*8e10*/  @!P0 NANOSLEEP.SYNCS 0x989680 ;  /* 0x009896800000895d */ /* 0x004fea0003900000 */
[----:B------:R-:W2:Y:S02]  /*8e20*/  @!P0 SYNCS.PHASECHK.TRANS64 P0, [R0+URZ+0x180], R5 ;  /* 0x00018005000085a7 */ /* 0x000ea400080010ff */
[----:B--2---:R-:W-:Y:S05]  /*8e30*/  @!P0 BRA `(.L_x_189) ;  /* 0xfffffffc00f08947 */ /* 0x004fea000383ffff */
[----:B------:R-:W-:Y:S05]  /*8e40*/  BRA `(.L_x_190) ;  /* 0xffffffb400247947 */ /* 0x000fea000383ffff */
.L_x_85:
[----:B------:R-:W-:Y:S07]  /*8e50*/  MOV R0, UR5 ;  /* 0x0000000500007c02 */ /* 0x000fee0008000f00 */
.L_x_191:
[----:B-1----:R1:W2:Y:S02]  /*8e60*/  SYNCS.PHASECHK.TRANS64.TRYWAIT P0, [R0+URZ], R5 ;  /* 0x00000005000075a7 */ /* 0x0022a400080011ff */
[----:B--2---:R-:W-:Y:S05]  /*8e70*/  @!P0 NANOSLEEP.SYNCS 0x989680 ;  /* 0x009896800000895d */ /* 0x004fea0003900000 */
[----:B------:R-:W2:Y:S02]  /*8e80*/  @!P0 SYNCS.PHASECHK.TRANS64 P0, [R0+URZ], R5 ;  /* 0x00000005000085a7 */ /* 0x000ea400080010ff */
[----:B--2---:R-:W-:Y:S05]  /*8e90*/  @!P0 BRA `(.L_x_191) ;  /* 0xfffffffc00f08947 */ /* 0x004fea000383ffff */
[----:B------:R-:W-:Y:S05]  /*8ea0*/  BRA `(.L_x_84) ;  /* 0xffffffb400387947 */ /* 0x000fea000383ffff */
.L_x_89:
[----:B-1----:R-:W-:-:S07]  /*8eb0*/  MOV R0, UR4 ;  /* 0x0000000400007c02 */ /* 0x002fce0008000f00 */
.L_x_192:
[----:B-1----:R1:W2:Y:S02]  /*8ec0*/  SYNCS.PHASECHK.TRANS64.TRYWAIT P0, [R0+URZ], R3 ;  /* 0x00000003000075a7 */ /* 0x0022a400080011ff */
[----:B--2---:R-:W-:Y:S05]  /*8ed0*/  @!P0 NANOSLEEP.SYNCS 0x989680 ;  /* 0x009896800000895d */ /* 0x004fea0003900000 */
[----:B------:R-:W2:Y:S02]  /*8ee0*/  @!P0 SYNCS.PHASECHK.TRANS64 P0, [R0+URZ], R3 ;  /* 0x00000003000085a7 */ /* 0x000ea400080010ff */
[----:B--2---:R-:W-:Y:S05]  /*8ef0*/  @!P0 BRA `(.L_x_192) ;  /* 0xfffffffc00f08947 */ /* 0x004fea000383ffff */
[----:B------:R-:W-:Y:S05]  /*8f00*/  BRA `(.L_x_193) ;  /* 0xffffffb8002c7947 */ /* 0x000fea000383ffff */
.L_x_90:
[----:B------:R-:W-:-:S07]  /*8f10*/  MOV R0, UR5 ;  /* 0x0000000500007c02 */ /* 0x000fce0008000f00 */
.L_x_194:
[----:B-1----:R1:W2:Y:S02]  /*8f20*/  SYNCS.PHASECHK.TRANS64.TRYWAIT P0, [R0+URZ], R3 ;  /* 0x00000003000075a7 */ /* 0x0022a400080011ff */
[----:B--2---:R-:W-:Y:S05]  /*8f30*/  @!P0 NANOSLEEP.SYNCS 0x989680 ;  /* 0x009896800000895d */ /* 0x004fea0003900000 */
[----:B------:R-:W2:Y:S02]  /*8f40*/  @!P0 SYNCS.PHASECHK.TRANS64 P0, [R0+URZ], R3 ;  /* 0x00000003000085a7 */ /* 0x000ea400080010ff */
[----:B--2---:R-:W-:Y:S05]  /*8f50*/  @!P0 BRA `(.L_x_194) ;  /* 0xfffffffc00f08947 */ /* 0x004fea000383ffff */
[----:B------:R-:W-:Y:S05]  /*8f60*/  BRA `(.L_x_195) ;  /* 0xffffffb800387947 */ /* 0x000fea000383ffff */
.L_x_91:
[----:B------:R-:W-:-:S07]  /*8f70*/  MOV R0, UR5 ;  /* 0x0000000500007c02 */ /* 0x000fce0008000f00 */
.L_x_196:
[----:B-1----:R1:W2:Y:S02]  /*8f80*/  SYNCS.PHASECHK.TRANS64.TRYWAIT P0, [R0+URZ], R3 ;  /* 0x00000003000075a7 */ /* 0x0022a400080011ff */
[----:B--2---:R-:W-:Y:S05]  /*8f90*/  @!P0 NANOSLEEP.SYNCS 0x989680 ;  /* 0x009896800000895d */ /* 0x004fea0003900000 */
[----:B------:R-:W2:Y:S02]  /*8fa0*/  @!P0 SYNCS.PHASECHK.TRANS64 P0, [R0+URZ], R3 ;  /* 0x00000003000085a7 */ /* 0x000ea400080010ff */
[----:B--2---:R-:W-:Y:S05]  /*8fb0*/  @!P0 BRA `(.L_x_196) ;  /* 0xfffffffc00f08947 */ /* 0x004fea000383ffff */
[----:B------:R-:W-:Y:S05]  /*8fc0*/  BRA `(.L_x_197) ;  /* 0xffffffb800447947 */ /* 0x000fea000383ffff */
.L_x_94:
[----:B------:R-:W-:-:S07]  /*8fd0*/  MOV R0, UR26 ;  /* 0x0000001a00007c02 */ /* 0x000fce0008000f00 */
.L_x_198:
[----:B-1----:R1:W2:Y:S02]  /*8fe0*/  SYNCS.PHASECHK.TRANS64.TRYWAIT P1, [R0+URZ+0x1c0], R3 ;  /* 0x0001c003000075a7 */ /* 0x0022a400080211ff */
[----:B--2---:R-:W-:Y:S05]  /*8ff0*/  @!P1 NANOSLEEP.SYNCS 0x989680 ;  /* 0x009896800000995d */ /* 0x004fea0003900000 */
[----:B------:R-:W2:Y:S02]  /*9000*/  @!P1 SYNCS.PHASECHK.TRANS64 P1, [R0+URZ+0x1c0], R3 ;  /* 0x0001c003000095a7 */ /* 0x000ea400080210ff */
[----:B--2---:R-:W-:Y:S05]  /*9010*/  @!P1 BRA `(.L_x_198) ;  /* 0xfffffffc00f09947 */ /* 0x004fea000383ffff */
[----:B------:R-:W-:Y:S05]  /*9020*/  BRA `(.L_x_199) ;  /* 0xffffffb800907947 */ /* 0x000fea000383ffff */
.L_x_99:
[----:B--2---:R2:W3:Y:S02]  /*9030*/  SYNCS.PHASECHK.TRANS64.TRYWAIT P0, [R8+URZ+0x140], R5 ;  /* 0x00014005080075a7 */ /* 0x0044e400080011ff */
[----:B---3--:R-:W-:Y:S05]  /*9040*/  @!P0 NANOSLEEP.SYNCS 0x989680 ;  /* 0x009896800000895d */ /* 0x008fea0003900000 */
[----:B------:R-:W3:Y:S02]  /*9050*/  @!P0 SYNCS.PHASECHK.TRANS64 P0, [R8+URZ+0x140], R5 ;  /* 0x00014005080085a7 */ /* 0x000ee400080010ff */
[----:B---3--:R-:W-:Y:S05]  /*9060*/  @!P0 BRA `(.L_x_99) ;  /* 0xfffffffc00f08947 */ /* 0x008fea000383ffff */
[----:B------:R-:W-:Y:S05]  /*9070*/  BRA `(.L_x_200) ;  /* 0xffffffbc00bc7947 */ /* 0x000fea000383ffff */
.L_x_102:
[----:B------:R-:W-:Y:S07]  /*9080*/  MOV R0, UR29 ;  /* 0x0000001d00007c02 */ /* 0x000fee0008000f00 */
.L_x_201:
[----:B--2---:R2:W3:Y:S02]  /*9090*/  SYNCS.PHASECHK.TRANS64.TRYWAIT P1, [R0+URZ+0x138], R5 ;  /* 0x00013805000075a7 */ /* 0x0044e400080211ff */
[----:B---3--:R-:W-:Y:S05]  /*90a0*/  @!P1 NANOSLEEP.SYNCS 0x989680 ;  /* 0x009896800000995d */ /* 0x008fea0003900000 */
[----:B------:R-:W3:Y:S02]  /*90b0*/  @!P1 SYNCS.PHASECHK.TRANS64 P1, [R0+URZ+0x138], R5 ;  /* 0x00013805000095a7 */ /* 0x000ee400080210ff */
[----:B---3--:R-:W-:Y:S05]  /*90c0*/  @!P1 BRA `(.L_x_201) ;  /* 0xfffffffc00f09947 */ /* 0x008fea000383ffff */
[----:B------:R-:W-:Y:S05]  /*90d0*/  BRA `(.L_x_101) ;  /* 0xffffffc400347947 */ /* 0x000fea000383ffff */
.L_x_105:
[----:B------:R-:W-:Y:S07]  /*90e0*/  MOV R0, UR4 ;  /* 0x0000000400007c02 */ /* 0x000fee0008000f00 */
.L_x_202:
[----:B--2---:R2:W3:Y:S02]  /*90f0*/  SYNCS.PHASECHK.TRANS64.TRYWAIT P0, [R0+URZ+0x118], R5 ;  /* 0x00011805000075a7 */ /* 0x0044e400080011ff */
[----:B---3--:R-:W-:Y:S05]  /*9100*/  @!P0 NANOSLEEP.SYNCS 0x989680 ;  /* 0x009896800000895d */ /* 0x008fea0003900000 */
[----:B------:R-:W3:Y:S02]  /*9110*/  @!P0 SYNCS.PHASECHK.TRANS64 P0, [R0+URZ+0x118], R5 ;  /* 0x00011805000085a7 */ /* 0x000ee400080010ff */
[----:B---3--:R-:W-:Y:S05]  /*9120*/  @!P0 BRA `(.L_x_202) ;  /* 0xfffffffc00f08947 */ /* 0x008fea000383ffff */
[----:B------:R-:W-:Y:S05]  /*9130*/  BRA `(.L_x_203) ;  /* 0xffffffc400907947 */ /* 0x000fea000383ffff */
.L_x_106:
[----:B------:R-:W-:Y:S07]  /*9140*/  MOV R5, UR5 ;  /* 0x0000000500057c02 */ /* 0x000fee0008000f00 */
.L_x_204:
[----:B--2---:R2:W3:Y:S02]  /*9150*/  SYNCS.PHASECHK.TRANS64.TRYWAIT P0, [R5+URZ+0x118], R0 ;  /* 0x00011800050075a7 */ /* 0x0044e400080011ff */
[----:B---3--:R-:W-:Y:S05]  /*9160*/  @!P0 NANOSLEEP.SYNCS 0x989680 ;  /* 0x009896800000895d */ /* 0x008fea0003900000 */
[----:B------:R-:W3:Y:S02]  /*9170*/  @!P0 SYNCS.PHASECHK.TRANS64 P0, [R5+URZ+0x118], R0 ;  /* 0x00011800050085a7 */ /* 0x000ee400080010ff */
[----:B---3--:R-:W-:Y:S05]  /*9180*/  @!P0 BRA `(.L_x_204) ;  /* 0xfffffffc00f08947 */ /* 0x008fea000383ffff */
[----:B------:R-:W-:Y:S05]  /*9190*/  BRA `(.L_x_205) ;  /* 0xffffffc800187947 */ /* 0x000fea000383ffff */
.L_x_108:
[----:B------:R-:W-:-:S07]  /*91a0*/  MOV R0, UR4 ;  /* 0x0000000400007c02 */ /* 0x000fce0008000f00 */
.L_x_206:
[----:B--2---:R2:W3:Y:S02]  /*91b0*/  SYNCS.PHASECHK.TRANS64.TRYWAIT P0, [R0+URZ], R3 ;  /* 0x00000003000075a7 */ /* 0x0044e400080011ff */
[----:B---3--:R-:W-:Y:S05]  /*91c0*/  @!P0 NANOSLEEP.SYNCS 0x989680 ;  /* 0x009896800000895d */ /* 0x008fea0003900000 */
[----:B------:R-:W3:Y:S02]  /*91d0*/  @!P0 SYNCS.PHASECHK.TRANS64 P0, [R0+URZ], R3 ;  /* 0x00000003000085a7 */ /* 0x000ee400080010ff */
[----:B---3--:R-:W-:Y:S05]  /*91e0*/  @!P0 BRA `(.L_x_206) ;  /* 0xfffffffc00f08947 */ /* 0x008fea000383ffff */
[----:B------:R-:W-:Y:S05]  /*91f0*/  BRA `(.L_x_207) ;  /* 0xffffffc800cc7947 */ /* 0x000fea000383ffff */
.L_x_109:
[----:B------:R-:W-:-:S07]  /*9200*/  MOV R0, UR5 ;  /* 0x0000000500007c02 */ /* 0x000fce0008000f00 */
.L_x_208:
[----:B--2---:R2:W3:Y:S02]  /*9210*/  SYNCS.PHASECHK.TRANS64.TRYWAIT P0, [R0+URZ], R3 ;  /* 0x00000003000075a7 */ /* 0x0044e400080011ff */
[----:B---3--:R-:W-:Y:S05]  /*9220*/  @!P0 NANOSLEEP.SYNCS 0x989680 ;  /* 0x009896800000895d */ /* 0x008fea0003900000 */
[----:B------:R-:W3:Y:S02]  /*9230*/  @!P0 SYNCS.PHASECHK.TRANS64 P0, [R0+URZ], R3 ;  /* 0x00000003000085a7 */ /* 0x000ee400080010ff */
[----:B---3--:R-:W-:Y:S05]  /*9240*/  @!P0 BRA `(.L_x_208) ;  /* 0xfffffffc00f08947 */ /* 0x008fea000383ffff */
[----:B------:R-:W-:Y:S05]  /*9250*/  BRA `(.L_x_209) ;  /* 0xffffffc800d87947 */ /* 0x000fea000383ffff */
.L_x_111:
[----:B-1----:R1:W2:Y:S02]  /*9260*/  SYNCS.PHASECHK.TRANS64.TRYWAIT P0, [R3+URZ+0x140], R0 ;  /* 0x00014000030075a7 */ /* 0x0022a400080011ff */
[----:B--2---:R-:W-:Y:S05]  /*9270*/  @!P0 NANOSLEEP.SYNCS 0x989680 ;  /* 0x009896800000895d */ /* 0x004fea0003900000 */
[----:B------:R-:W2:Y:S02]  /*9280*/  @!P0 SYNCS.PHASECHK.TRANS64 P0, [R3+URZ+0x140], R0 ;  /* 0x00014000030085a7 */ /* 0x000ea400080010ff */
[----:B--2---:R-:W-:Y:S05]  /*9290*/  @!P0 BRA `(.L_x_111) ;  /* 0xfffffffc00f08947 */ /* 0x004fea000383ffff */
[----:B------:R-:W-:Y:S05]  /*92a0*/  BRA `(.L_x_210) ;  /* 0xffffffcc00d87947 */ /* 0x000fea000383ffff */
.L_x_121:
[----:B-1----:R1:W2:Y:S02]  /*92b0*/  SYNCS.PHASECHK.TRANS64.TRYWAIT P1, [R0+URZ+0x100], R3 ;  /* 0x00010003000075a7 */ /* 0x0022a400080211ff */
[----:B--2---:R-:W-:Y:S05]  /*92c0*/  @!P1 NANOSLEEP.SYNCS 0x989680 ;  /* 0x009896800000995d */ /* 0x004fea0003900000 */
[----:B------:R-:W2:Y:S02]  /*92d0*/  @!P1 SYNCS.PHASECHK.TRANS64 P1, [R0+URZ+0x100], R3 ;  /* 0x00010003000095a7 */ /* 0x000ea400080210ff */
[----:B--2---:R-:W-:Y:S05]  /*92e0*/  @!P1 BRA `(.L_x_121) ;  /* 0xfffffffc00f09947 */ /* 0x004fea000383ffff */
[----:B------:R-:W-:Y:S05]  /*92f0*/  BRA `(.L_x_120) ;  /* 0xffffffdc00707947 */ /* 0x000fea000383ffff */
.L_x_123:
[----:B-1----:R1:W4:Y:S02]  /*9300*/  SYNCS.PHASECHK.TRANS64.TRYWAIT P0, [R79+URZ+0x160], R2 ;  /* 0x000160024f0075a7 */ /* 0x00232400080011ff */
[----:B----4-:R-:W-:Y:S05]  /*9310*/  @!P0 NANOSLEEP.SYNCS 0x989680 ;  /* 0x009896800000895d */ /* 0x010fea0003900000 */
[----:B------:R-:W4:Y:S02]  /*9320*/  @!P0 SYNCS.PHASECHK.TRANS64 P0, [R79+URZ+0x160], R2 ;  /* 0x000160024f0085a7 */ /* 0x000f2400080010ff */
[----:B----4-:R-:W-:Y:S05]  /*9330*/  @!P0 BRA `(.L_x_123) ;  /* 0xfffffffc00f08947 */ /* 0x010fea000383ffff */
[----:B------:R-:W-:Y:S05]  /*9340*/  BRA `(.L_x_122) ;  /* 0xffffffdc00a87947 */ /* 0x000fea000383ffff */
.L_x_134:
[----:B---3--:R3:W4:Y:S02]  /*9350*/  SYNCS.PHASECHK.TRANS64.TRYWAIT P0, [R3+URZ+0x100], R88 ;  /* 0x00010058030075a7 */ /* 0x00872400080011ff */
[----:B----4-:R-:W-:Y:S05]  /*9360*/  @!P0 NANOSLEEP.SYNCS 0x989680 ;  /* 0x009896800000895d */ /* 0x010fea0003900000 */
[----:B------:R-:W4:Y:S02]  /*9370*/  @!P0 SYNCS.PHASECHK.TRANS64 P0, [R3+URZ+0x100], R88 ;  /* 0x00010058030085a7 */ /* 0x000f2400080010ff */
[----:B----4-:R-:W-:Y:S05]  /*9380*/  @!P0 BRA `(.L_x_134) ;  /* 0xfffffffc00f08947 */ /* 0x010fea000383ffff */
[----:B------:R-:W-:Y:S05]  /*9390*/  BRA `(.L_x_133) ;  /* 0xffffffe4006c7947 */ /* 0x000fea000383ffff */
        .weak           $__internal_0_$__cuda_sm10x_tcgen05_guardrail_trap_col_being_dealloced_not_returned_by_alloc
        .type           $__internal_0_$__cuda_sm10x_tcgen05_guardrail_trap_col_being_dealloced_not_returned_by_alloc,@function
        .size           $__internal_0_$__cuda_sm10x_tcgen05_guardrail_trap_col_being_dealloced_not_returned_by_alloc,($__internal_1_$__cuda_sm10x_tcgen05_guardrail_trap_phase_invalid_during_alloc - $__internal_0_$__cuda_sm10x_tcgen05_guardrail_trap_col_being_dealloced_not_returned_by_alloc)
$__internal_0_$__cuda_sm10x_tcgen05_guardrail_trap_col_being_dealloced_not_returned_by_alloc:
[----:B------:R-:W-:Y:S05]  /*93a0*/  BPT.TRAP 0x1 ;  /* 0x000000040000795c */ /* 0x000fea0000300000 */
[----:B------:R-:W-:-:S04]  /*93b0*/  HFMA2 R3, -RZ, RZ, 0, 0 ;  /* 0x00000000ff037431 */ /* 0x000fc800000001ff */
[----:B------:R-:W-:Y:S05]  /*93c0*/  RET.REL.NODEC R2 `(_ZN7cutlass13device_kernelINS_4gemm6kernel13GemmUniversalIN4cute5tupleIJiiiiEEENS1_10collective13CollectiveMmaINS1_35MainloopSm100TmaUmmaWarpSpecializedILi16ELi2ELi4ENS5_IJNS4_1CILi4EEENSA_ILi1EEESC_EEEEENS5_IJNSA_ILi128EEENSA_ILi64EEENSA_ILi32EEEEEEfNS5_IJlSC_lEEEfSJ_NS4_8TiledMMAINS4_8MMA_AtomIJNS4_23SM100_MMA_TF32_2x1SM_SSINS_10tfloat32_tESN_fLi128ELi64ELNS4_4UMMA5MajorE0ELSP_0ELNSO_7ScaleInE0ELSQ_0EEEEEENS4_6LayoutINS5_IJSC_SC_SC_EEENS5_IJNSA_ILi0EEESV_SV_EEEEENS5_IJNS4_10UnderscoreESY_SY_EEEEENS4_18SM100_TMA_2SM_LOADENS4_14ComposedLayoutINS4_7SwizzleILi3ELi4ELi3EEENS4_18smem_ptr_flag_bitsILi32EEENST_INS5_IJNSA_ILi8EEESH_EEENS5_IJSH_SC_EEEEEEEvNS4_8identityENS4_28SM100_TMA_2SM_LOAD_MULTICASTES1B_vS1C_EENS_8epilogue10collective18CollectiveEpilogueINS1F_23Sm100TmaWarpSpecializedILi3ELi2ELi16ELb1ELb0EEEJNS5_IJSG_SG_SH_EEENS5_IJNST_ISG_SC_EENST_INS5_IJNSA_ILi16EEENSA_ILi2EEEEEENS5_IJSC_SH_EEEEEEEEfSJ_fSJ_NS1F_6fusion15FusionCallbacksIS1J_NS1S_17LinearCombinationIffffLNS_15FloatRoundStyleE2EEES1K_S1R_JEEENS4_5SM1004TMEM4LOAD26SM100_TMEM_LOAD_32dp32b16xENS4_13SM90_TMA_LOADENS12_INS13_ILi2ELi4ELi3EEES16_NST_INS5_IJS17_S1M_EEENS5_IJS1M_SC_EEEEEEENS4_39AutoVectorizingCopyWithAssumedAlignmentILi128EEENS4_14SM90_TMA_STOREES27_S29_S29_EEEvvEEEEvNT_6ParamsE) ;  /* 0xffffff6c020c7950 */ /* 0x000fea0003c3ffff */
        .weak           $__internal_1_$__cuda_sm10x_tcgen05_guardrail_trap_phase_invalid_during_alloc
        .type           $__internal_1_$__cuda_sm10x_tcgen05_guardrail_trap_phase_invalid_during_alloc,@function
        .size           $__internal_1_$__cuda_sm10x_tcgen05_guardrail_trap_phase_invalid_during_alloc,($__internal_2_$__cuda_sm10x_tcgen05_guardrail_trap_unallocated_columns_being_dealloced - $__internal_1_$__cuda_sm10x_tcgen05_guardrail_trap_phase_invalid_during_alloc)
$__internal_1_$__cuda_sm10x_tcgen05_guardrail_trap_phase_invalid_during_alloc:
[----:B------:R-:W-:Y:S05]  /*93d0*/  BPT.TRAP 0x1 ;  /* 0x000000040000795c */ /* 0x000fea0000300000 */
[----:B------:R-:W-:-:S04]  /*93e0*/  MOV R5, 0x0 ;  /* 0x0000000000057802 */ /* 0x000fc80000000f00 */
[----:B------:R-:W-:Y:S05]  /*93f0*/  RET.REL.NODEC R4 `(_ZN7cutlass13device_kernelINS_4gemm6kernel13GemmUniversalIN4cute5tupleIJiiiiEEENS1_10collective13CollectiveMmaINS1_35MainloopSm100TmaUmmaWarpSpecializedILi16ELi2ELi4ENS5_IJNS4_1CILi4EEENSA_ILi1EEESC_EEEEENS5_IJNSA_ILi128EEENSA_ILi64EEENSA_ILi32EEEEEEfNS5_IJlSC_lEEEfSJ_NS4_8TiledMMAINS4_8MMA_AtomIJNS4_23SM100_MMA_TF32_2x1SM_SSINS_10tfloat32_tESN_fLi128ELi64ELNS4_4UMMA5MajorE0ELSP_0ELNSO_7ScaleInE0ELSQ_0EEEEEENS4_6LayoutINS5_IJSC_SC_SC_EEENS5_IJNSA_ILi0EEESV_SV_EEEEENS5_IJNS4_10UnderscoreESY_SY_EEEEENS4_18SM100_TMA_2SM_LOADENS4_14ComposedLayoutINS4_7SwizzleILi3ELi4ELi3EEENS4_18smem_ptr_flag_bitsILi32EEENST_INS5_IJNSA_ILi8EEESH_EEENS5_IJSH_SC_EEEEEEEvNS4_8identityENS4_28SM100_TMA_2SM_LOAD_MULTICASTES1B_vS1C_EENS_8epilogue10collective18CollectiveEpilogueINS1F_23Sm100TmaWarpSpecializedILi3ELi2ELi16ELb1ELb0EEEJNS5_IJSG_SG_SH_EEENS5_IJNST_ISG_SC_EENST_INS5_IJNSA_ILi16EEENSA_ILi2EEEEEENS5_IJSC_SH_EEEEEEEEfSJ_fSJ_NS1F_6fusion15FusionCallbacksIS1J_NS1S_17LinearCombinationIffffLNS_15FloatRoundStyleE2EEES1K_S1R_JEEENS4_5SM1004TMEM4LOAD26SM100_TMEM_LOAD_32dp32b16xENS4_13SM90_TMA_LOADENS12_INS13_ILi2ELi4ELi3EEES16_NST_INS5_IJS17_S1M_EEENS5_IJS1M_SC_EEEEEEENS4_39AutoVectorizingCopyWithAssumedAlignmentILi128EEENS4_14SM90_TMA_STOREES27_S29_S29_EEEvvEEEEvNT_6ParamsE) ;  /* 0xffffff6c04007950 */ /* 0x000fea0003c3ffff */
        .weak           $__internal_2_$__cuda_sm10x_tcgen05_guardrail_trap_unallocated_columns_being_dealloced
        .type           $__internal_2_$__cuda_sm10x_tcgen05_guardrail_trap_unallocated_columns_being_dealloced,@function
        .size           $__internal_2_$__cuda_sm10x_tcgen05_guardrail_trap_unallocated_columns_being_dealloced,(.L_x_212 - $__internal_2_$__cuda_sm10x_tcgen05_guardrail_trap_unallocated_columns_being_dealloced)
$__internal_2_$__cuda_sm10x_tcgen05_guardrail_trap_unallocated_columns_being_dealloced:
[----:B------:R-:W-:Y:S05]  /*9400*/  BPT.TRAP 0x1 ;  /* 0x000000040000795c */ /* 0x000fea0000300000 */
[----:B------:R-:W-:-:S04]  /*9410*/  HFMA2 R3, -RZ, RZ, 0, 0 ;  /* 0x00000000ff037431 */ /* 0x000fc800000001ff */
[----:B------:R-:W-:Y:S05]  /*9420*/  RET.REL.NODEC R2 `(_ZN7cutlass13device_kernelINS_4gemm6kernel13GemmUniversalIN4cute5tupleIJiiiiEEENS1_10collective13CollectiveMmaINS1_35MainloopSm100TmaUmmaWarpSpecializedILi16ELi2ELi4ENS5_IJNS4_1CILi4EEENSA_ILi1EEESC_EEEEENS5_IJNSA_ILi128EEENSA_ILi64EEENSA_ILi32EEEEEEfNS5_IJlSC_lEEEfSJ_NS4_8TiledMMAINS4_8MMA_AtomIJNS4_23SM100_MMA_TF32_2x1SM_SSINS_10tfloat32_tESN_fLi128ELi64ELNS4_4UMMA5MajorE0ELSP_0ELNSO_7ScaleInE0ELSQ_0EEEEEENS4_6LayoutINS5_IJSC_SC_SC_EEENS5_IJNSA_ILi0EEESV_SV_EEEEENS5_IJNS4_10UnderscoreESY_SY_EEEEENS4_18SM100_TMA_2SM_LOADENS4_14ComposedLayoutINS4_7SwizzleILi3ELi4ELi3EEENS4_18smem_ptr_flag_bitsILi32EEENST_INS5_IJNSA_ILi8EEESH_EEENS5_IJSH_SC_EEEEEEEvNS4_8identityENS4_28SM100_TMA_2SM_LOAD_MULTICASTES1B_vS1C_EENS_8epilogue10collective18CollectiveEpilogueINS1F_23Sm100TmaWarpSpecializedILi3ELi2ELi16ELb1ELb0EEEJNS5_IJSG_SG_SH_EEENS5_IJNST_ISG_SC_EENST_INS5_IJNSA_ILi16EEENSA_ILi2EEEEEENS5_IJSC_SH_EEEEEEEEfSJ_fSJ_NS1F_6fusion15FusionCallbacksIS1J_NS1S_17LinearCombinationIffffLNS_15FloatRoundStyleE2EEES1K_S1R_JEEENS4_5SM1004TMEM4LOAD26SM100_TMEM_LOAD_32dp32b16xENS4_13SM90_TMA_LOADENS12_INS13_ILi2ELi4ELi3EEES16_NST_INS5_IJS17_S1M_EEENS5_IJS1M_SC_EEEEEEENS4_39AutoVectorizingCopyWithAssumedAlignmentILi128EEENS4_14SM90_TMA_STOREES27_S29_S29_EEEvvEEEEvNT_6ParamsE) ;  /* 0xffffff6802f47950 */ /* 0x000fea0003c3ffff */
.L_x_211:
[----:B------:R-:W-:-:S00]  /*9430*/  BRA `(.L_x_211) ;  /* 0xfffffffc00fc7947 */ /* 0x000fc0000383ffff */
[----:B------:R-:W-:-:S00]  /*9440*/  NOP ;  /* 0x0000000000007918 */ /* 0x000fc00000000000 */
        /* <DEDUP_REMOVED lines=11> */
.L_x_212:


//--------------------- .nv.global.init           --------------------------
	.section	.nv.global.init,"aw",@progbits
.nv.global.init:
	.type		$str$27,@object
	.size		$str$27,($str$28 - $str$27)
$str$27:
        /*0000*/ 	.byte	0x28, 0x61, 0x64, 0x64, 0x72, 0x65, 0x73, 0x73, 0x20, 0x26, 0x20, 0x6d, 0x61, 0x73, 0x6b, 0x29
        /*0010*/ 	.byte	0x20, 0x3d, 0x3d, 0x20, 0x30, 0x00
	.type		$str$28,@object
	.size		$str$28,($str$26 - $str$28)
$str$28:
        /*0016*/ 	.byte	0x2f, 0x74, 0x6d, 0x70, 0x2f, 0x63, 0x75, 0x74, 0x6c, 0x61, 0x73, 0x73, 0x5f, 0x73, 0x77, 0x65
        /*0026*/ 	.byte	0x65, 0x70, 0x5f, 0x73, 0x72, 0x63, 0x2f, 0x69, 0x6e, 0x63, 0x6c, 0x75, 0x64, 0x65, 0x2f, 0x63
        /*0036*/ 	.byte	0x75, 0x74, 0x65, 0x2f, 0x70, 0x6f, 0x69, 0x6e, 0x74, 0x65, 0x72, 0x5f, 0x66, 0x6c, 0x61, 0x67
        /*0046*/ 	.byte	0x67, 0x65, 0x64, 0x2e, 0x68, 0x70, 0x70, 0x00
	.type		$str$26,@object
	.size		$str$26,($str$25 - $str$26)
$str$26:
        /*004e*/ 	.byte	0x2f, 0x74, 0x6d, 0x70, 0x2f, 0x63, 0x75, 0x74, 0x6c, 0x61, 0x73, 0x73, 0x5f, 0x73, 0x77, 0x65
        /*005e*/ 	.byte	0x65, 0x70, 0x5f, 0x73, 0x72, 0x63, 0x2f, 0x69, 0x6e, 0x63, 0x6c, 0x75, 0x64, 0x65, 0x2f, 0x63
        /*006e*/ 	.byte	0x75, 0x74, 0x65, 0x2f, 0x61, 0x74, 0x6f, 0x6d, 0x2f, 0x63, 0x6f, 0x70, 0x79, 0x5f, 0x74, 0x72
        /*007e*/ 	.byte	0x61, 0x69, 0x74, 0x73, 0x5f, 0x73, 0x6d, 0x31, 0x30, 0x30, 0x2e, 0x68, 0x70, 0x70, 0x00
	.type		$str$25,@object
	.size		$str$25,(__unnamed_1 - $str$25)
$str$25:
        /*008d*/ 	.byte	0x28, 0x28, 0x75, 0x69, 0x6e, 0x74, 0x33, 0x32, 0x5f, 0x74, 0x28, 0x74, 0x68, 0x72, 0x65, 0x61
        /*009d*/ 	.byte	0x64, 0x49, 0x64, 0x78, 0x2e, 0x78, 0x29, 0x20, 0x2f, 0x20, 0x33, 0x32, 0x29, 0x20, 0x25, 0x20
        /*00ad*/ 	.byte	0x34, 0x29, 0x20, 0x3d, 0x3d, 0x20, 0x28, 0x28, 0x28, 0x74, 0x6d, 0x65, 0x6d, 0x5f, 0x61, 0x64
        /*00bd*/ 	.byte	0x64, 0x72, 0x20, 0x3e, 0x3e, 0x20, 0x31, 0x36, 0x29, 0x20, 0x2f, 0x20, 0x33, 0x32, 0x29, 0x20
        /*00cd*/ 	.byte	0x25, 0x20, 0x34, 0x29, 0x00
	.type		__unnamed_1,@object
	.size		__unnamed_1,(__unnamed_2 - __unnamed_1)
__unnamed_1:
        /*00d2*/ 	.byte	0x61, 0x75, 0x74, 0x6f, 0x20, 0x63, 0x75, 0x74, 0x65, 0x3a, 0x3a, 0x61, 0x73, 0x5f, 0x70, 0x6f
        /* <DEDUP_REMOVED lines=23> */
        /*0252*/ 	.byte	0x3a, 0x3a, 0x43, 0x3c, 0x32, 0x30, 0x34, 0x38, 0x3e, 0x3e, 0x3e, 0x3e, 0x5d, 0x00
	.type		__unnamed_2,@object
	.size		__unnamed_2,(.L_2 - __unnamed_2)
__unnamed_2:
        /* <DEDUP_REMOVED lines=42> */
        /*0500*/ 	.byte	0x3e, 0x5d, 0x00
.L_2:


//--------------------- .nv.shared._ZN7cutlass13device_kernelINS_4gemm6kernel13GemmUniversalIN4cute5tupleIJiiiiEEENS1_10collective13CollectiveMmaINS1_35MainloopSm100TmaUmmaWarpSpecializedILi16ELi2ELi4ENS5_IJNS4_1CILi4EEENSA_ILi1EEESC_EEEEENS5_IJNSA_ILi128EEENSA_ILi64EEENSA_ILi32EEEEEEfNS5_IJlSC_lEEEfSJ_NS4_8TiledMMAINS4_8MMA_AtomIJNS4_23SM100_MMA_TF32_2x1SM_SSINS_10tfloat32_tESN_fLi128ELi64ELNS4_4UMMA5MajorE0ELSP_0ELNSO_7ScaleInE0ELSQ_0EEEEEENS4_6LayoutINS5_IJSC_SC_SC_EEENS5_IJNSA_ILi0EEESV_SV_EEEEENS5_IJNS4_10UnderscoreESY_SY_EEEEENS4_18SM100_TMA_2SM_LOADENS4_14ComposedLayoutINS4_7SwizzleILi3ELi4ELi3EEENS4_18smem_ptr_flag_bitsILi32EEENST_INS5_IJNSA_ILi8EEESH_EEENS5_IJSH_SC_EEEEEEEvNS4_8identityENS4_28SM100_TMA_2SM_LOAD_MULTICASTES1B_vS1C_EENS_8epilogue10collective18CollectiveEpilogueINS1F_23Sm100TmaWarpSpecializedILi3ELi2ELi16ELb1ELb0EEEJNS5_IJSG_SG_SH_EEENS5_IJNST_ISG_SC_EENST_INS5_IJNSA_ILi16EEENSA_ILi2EEEEEENS5_IJSC_SH_EEEEEEEEfSJ_fSJ_NS1F_6fusion15FusionCallbacksIS1J_NS1S_17LinearCombinationIffffLNS_15FloatRoundStyleE2EEES1K_S1R_JEEENS4_5SM1004TMEM4LOAD26SM100_TMEM_LOAD_32dp32b16xENS4_13SM90_TMA_LOADENS12_INS13_ILi2ELi4ELi3EEES16_NST_INS5_IJS17_S1M_EEENS5_IJS1M_SC_EEEEEEENS4_39AutoVectorizingCopyWithAssumedAlignmentILi128EEENS4_14SM90_TMA_STOREES27_S29_S29_EEEvvEEEEvNT_6ParamsE --------------------------
	.section	.nv.shared._ZN7cutlass13device_kernelINS_4gemm6kernel13GemmUniversalIN4cute5tupleIJiiiiEEENS1_10collective13CollectiveMmaINS1_35MainloopSm100TmaUmmaWarpSpecializedILi16ELi2ELi4ENS5_IJNS4_1CILi4EEENSA_ILi1EEESC_EEEEENS5_IJNSA_ILi128EEENSA_ILi64EEENSA_ILi32EEEEEEfNS5_IJlSC_lEEEfSJ_NS4_8TiledMMAINS4_8MMA_AtomIJNS4_23SM100_MMA_TF32_2x1SM_SSINS_10tfloat32_tESN_fLi128ELi64ELNS4_4UMMA5MajorE0ELSP_0ELNSO_7ScaleInE0ELSQ_0EEEEEENS4_6LayoutINS5_IJSC_SC_SC_EEENS5_IJNSA_ILi0EEESV_SV_EEEEENS5_IJNS4_10UnderscoreESY_SY_EEEEENS4_18SM100_TMA_2SM_LOADENS4_14ComposedLayoutINS4_7SwizzleILi3ELi4ELi3EEENS4_18smem_ptr_flag_bitsILi32EEENST_INS5_IJNSA_ILi8EEESH_EEENS5_IJSH_SC_EEEEEEEvNS4_8identityENS4_28SM100_TMA_2SM_LOAD_MULTICASTES1B_vS1C_EENS_8epilogue10collective18CollectiveEpilogueINS1F_23Sm100TmaWarpSpecializedILi3ELi2ELi16ELb1ELb0EEEJNS5_IJSG_SG_SH_EEENS5_IJNST_ISG_SC_EENST_INS5_IJNSA_ILi16EEENSA_ILi2EEEEEENS5_IJSC_SH_EEEEEEEEfSJ_fSJ_NS1F_6fusion15FusionCallbacksIS1J_NS1S_17LinearCombinationIffffLNS_15FloatRoundStyleE2EEES1K_S1R_JEEENS4_5SM1004TMEM4LOAD26SM100_TMEM_LOAD_32dp32b16xENS4_13SM90_TMA_LOADENS12_INS13_ILi2ELi4ELi3EEES16_NST_INS5_IJS17_S1M_EEENS5_IJS1M_SC_EEEEEEENS4_39AutoVectorizingCopyWithAssumedAlignmentILi128EEENS4_14SM90_TMA_STOREES27_S29_S29_EEEvvEEEEvNT_6ParamsE,"aw",@nobits
	.sectionflags	@""
	.align	16
	.zero		1024


//--------------------- .nv.shared.reserved.0     --------------------------
	.section	.nv.shared.reserved.0,"aw",@nobits
	.weak		__nv_reservedSMEM_offset_0_alias
	.size		__nv_reservedSMEM_offset_0_alias, 0, 64
	.other		__nv_reservedSMEM_offset_0_alias,@"STO_CUDA_RESERVED_SHARED STV_DEFAULT"
__nv_reservedSMEM_offset_0_alias:
	.zero		0
.nv.shared.reserved.0:
	.zero		64
	.weak		__nv_reservedSMEM_tcgen05_partition
	.type		__nv_reservedSMEM_tcgen05_partition,@object
	.size		__nv_reservedSMEM_tcgen05_partition,(.L_0 - __nv_reservedSMEM_tcgen05_partition)
__nv_reservedSMEM_tcgen05_partition:
	.zero		32
.L_0:


//--------------------- .nv.global                --------------------------
	.section	.nv.global,"aw",@nobits
.nv.global:
	.type		_ZN40_INTERNAL_99b2ddd1_4_k_cu_bd910b01_230504cute1_E,@object
	.size		_ZN40_INTERNAL_99b2ddd1_4_k_cu_bd910b01_230504cute1_E,(_ZN40_INTERNAL_99b2ddd1_4_k_cu_bd910b01_230504cuda3std3__45__cpo6cbeginE - _ZN40_INTERNAL_99b2ddd1_4_k_cu_bd910b01_230504cute1_E)
_ZN40_INTERNAL_99b2ddd1_4_k_cu_bd910b01_230504cute1_E:
	.zero		1
	.type		_ZN40_INTERNAL_99b2ddd1_4_k_cu_bd910b01_230504cuda3std3__45__cpo6cbeginE,@object
	.size		_ZN40_INTERNAL_99b2ddd1_4_k_cu_bd910b01_230504cuda3std3__45__cpo6cbeginE,(_ZN40_INTERNAL_99b2ddd1_4_k_cu_bd910b01_230504cuda3std3__48in_placeE - _ZN40_INTERNAL_99b2ddd1_4_k_cu_bd910b01_230504cuda3std3__45__cpo6cbeginE)
_ZN40_INTERNAL_99b2ddd1_4_k_cu_bd910b01_230504cuda3std3__45__cpo6cbeginE:
	.zero		1
	.type		_ZN40_INTERNAL_99b2ddd1_4_k_cu_bd910b01_230504cuda3std3__48in_placeE,@object
	.size		_ZN40_INTERNAL_99b2ddd1_4_k_cu_bd910b01_230504cuda3std3__48in_placeE,(_ZN40_INTERNAL_99b2ddd1_4_k_cu_bd910b01_230504cuda3std6ranges3__45__cpo9iter_moveE - _ZN40_INTERNAL_99b2ddd1_4_k_cu_bd910b01_230504cuda3std3__48in_placeE)
_ZN40_INTERNAL_99b2ddd1_4_k_cu_bd910b01_230504cuda3std3__48in_placeE:
	.zero		1
	.type		_ZN40_INTERNAL_99b2ddd1_4_k_cu_bd910b01_230504cuda3std6ranges3__45__cpo9iter_moveE,@object
	.size		_ZN40_INTERNAL_99b2ddd1_4_k_cu_bd910b01_230504cuda3std6ranges3__45__cpo9iter_moveE,(_ZN40_INTERNAL_99b2ddd1_4_k_cu_bd910b01_230504cuda3std3__45__cpo5beginE - _ZN40_INTERNAL_99b2ddd1_4_k_cu_bd910b01_230504cuda3std6ranges3__45__cpo9iter_moveE)
_ZN40_INTERNAL_99b2ddd1_4_k_cu_bd910b01_230504cuda3std6ranges3__45__cpo9iter_moveE:
	.zero		1
	.type		_ZN40_INTERNAL_99b2ddd1_4_k_cu_bd910b01_230504cuda3std3__45__cpo5beginE,@object
	.size		_ZN40_INTERNAL_99b2ddd1_4_k_cu_bd910b01_230504cuda3std3__45__cpo5beginE,(_ZN40_INTERNAL_99b2ddd1_4_k_cu_bd910b01_230504cuda3std3__442_GLOBAL__N__99b2ddd1_4_k_cu_bd910b01_230506ignoreE - _ZN40_INTERNAL_99b2ddd1_4_k_cu_bd910b01_230504cuda3std3__45__cpo5beginE)
_ZN40_INTERNAL_99b2ddd1_4_k_cu_bd910b01_230504cuda3std3__45__cpo5beginE:
	.zero		1
	.type		_ZN40_INTERNAL_99b2ddd1_4_k_cu_bd910b01_230504cuda3std3__442_GLOBAL__N__99b2ddd1_4_k_cu_bd910b01_230506ignoreE,@object
	.size		_ZN40_INTERNAL_99b2ddd1_4_k_cu_bd910b01_230504cuda3std3__442_GLOBAL__N__99b2ddd1_4_k_cu_bd910b01_230506ignoreE,(_ZN40_INTERNAL_99b2ddd1_4_k_cu_bd910b01_230504cute7productE - _ZN40_INTERNAL_99b2ddd1_4_k_cu_bd910b01_230504cuda3std3__442_GLOBAL__N__99b2ddd1_4_k_cu_bd910b01_230506ignoreE)
_ZN40_INTERNAL_99b2ddd1_4_k_cu_bd910b01_230504cuda3std3__442_GLOBAL__N__99b2ddd1_4_k_cu_bd910b01_230506ignoreE:
	.zero		1
	.type		_ZN40_INTERNAL_99b2ddd1_4_k_cu_bd910b01_230504cute7productE,@object
	.size		_ZN40_INTERNAL_99b2ddd1_4_k_cu_bd910b01_230504cute7productE,(_ZN40_INTERNAL_99b2ddd1_4_k_cu_bd910b01_230504cuda3std3__45__cpo3endE - _ZN40_INTERNAL_99b2ddd1_4_k_cu_bd910b01_230504cute7productE)
_ZN40_INTERNAL_99b2ddd1_4_k_cu_bd910b01_230504cute7productE:
	.zero		1
	.type		_ZN40_INTERNAL_99b2ddd1_4_k_cu_bd910b01_230504cuda3std3__45__cpo3endE,@object
	.size		_ZN40_INTERNAL_99b2ddd1_4_k_cu_bd910b01_230504cuda3std3__45__cpo3endE,(_ZN40_INTERNAL_99b2ddd1_4_k_cu_bd910b01_230504cuda3std3__419piecewise_constructE - _ZN40_INTERNAL_99b2ddd1_4_k_cu_bd910b01_230504cuda3std3__45__cpo3endE)
_ZN40_INTERNAL_99b2ddd1_4_k_cu_bd910b01_230504cuda3std3__45__cpo3endE:
	.zero		1
	.type		_ZN40_INTERNAL_99b2ddd1_4_k_cu_bd910b01_230504cuda3std3__419piecewise_constructE,@object
	.size		_ZN40_INTERNAL_99b2ddd1_4_k_cu_bd910b01_230504cuda3std3__419piecewise_constructE,(_ZN40_INTERNAL_99b2ddd1_4_k_cu_bd910b01_230504cuda3std3__45__cpo4cendE - _ZN40_INTERNAL_99b2ddd1_4_k_cu_bd910b01_230504cuda3std3__419piecewise_constructE)
_ZN40_INTERNAL_99b2ddd1_4_k_cu_bd910b01_230504cuda3std3__419piecewise_constructE:
	.zero		1
	.type		_ZN40_INTERNAL_99b2ddd1_4_k_cu_bd910b01_230504cuda3std3__45__cpo4cendE,@object
	.size		_ZN40_INTERNAL_99b2ddd1_4_k_cu_bd910b01_230504cuda3std3__45__cpo4cendE,(_ZN40_INTERNAL_99b2ddd1_4_k_cu_bd910b01_230504cuda3std6ranges3__45__cpo4swapE - _ZN40_INTERNAL_99b2ddd1_4_k_cu_bd910b01_230504cuda3std3__45__cpo4cendE)
_ZN40_INTERNAL_99b2ddd1_4_k_cu_bd910b01_230504cuda3std3__45__cpo4cendE:
	.zero		1
	.type		_ZN40_INTERNAL_99b2ddd1_4_k_cu_bd910b01_230504cuda3std6ranges3__45__cpo4swapE,@object
	.size		_ZN40_INTERNAL_99b2ddd1_4_k_cu_bd910b01_230504cuda3std6ranges3__45__cpo4swapE,(.L_10 - _ZN40_INTERNAL_99b2ddd1_4_k_cu_bd910b01_230504cuda3std6ranges3__45__cpo4swapE)
_ZN40_INTERNAL_99b2ddd1_4_k_cu_bd910b01_230504cuda3std6ranges3__45__cpo4swapE:
	.zero		1
.L_10:


//--------------------- .nv.constant0._ZN7cutlass13device_kernelINS_4gemm6kernel13GemmUniversalIN4cute5tupleIJiiiiEEENS1_10collective13CollectiveMmaINS1_35MainloopSm100TmaUmmaWarpSpecializedILi16ELi2ELi4ENS5_IJNS4_1CILi4EEENSA_ILi1EEESC_EEEEENS5_IJNSA_ILi128EEENSA_ILi64EEENSA_ILi32EEEEEEfNS5_IJlSC_lEEEfSJ_NS4_8TiledMMAINS4_8MMA_AtomIJNS4_23SM100_MMA_TF32_2x1SM_SSINS_10tfloat32_tESN_fLi128ELi64ELNS4_4UMMA5MajorE0ELSP_0ELNSO_7ScaleInE0ELSQ_0EEEEEENS4_6LayoutINS5_IJSC_SC_SC_EEENS5_IJNSA_ILi0EEESV_SV_EEEEENS5_IJNS4_10UnderscoreESY_SY_EEEEENS4_18SM100_TMA_2SM_LOADENS4_14ComposedLayoutINS4_7SwizzleILi3ELi4ELi3EEENS4_18smem_ptr_flag_bitsILi32EEENST_INS5_IJNSA_ILi8EEESH_EEENS5_IJSH_SC_EEEEEEEvNS4_8identityENS4_28SM100_TMA_2SM_LOAD_MULTICASTES1B_vS1C_EENS_8epilogue10collective18CollectiveEpilogueINS1F_23Sm100TmaWarpSpecializedILi3ELi2ELi16ELb1ELb0EEEJNS5_IJSG_SG_SH_EEENS5_IJNST_ISG_SC_EENST_INS5_IJNSA_ILi16EEENSA_ILi2EEEEEENS5_IJSC_SH_EEEEEEEEfSJ_fSJ_NS1F_6fusion15FusionCallbacksIS1J_NS1S_17LinearCombinationIffffLNS_15FloatRoundStyleE2EEES1K_S1R_JEEENS4_5SM1004TMEM4LOAD26SM100_TMEM_LOAD_32dp32b16xENS4_13SM90_TMA_LOADENS12_INS13_ILi2ELi4ELi3EEES16_NST_INS5_IJS17_S1M_EEENS5_IJS1M_SC_EEEEEEENS4_39AutoVectorizingCopyWithAssumedAlignmentILi128EEENS4_14SM90_TMA_STOREES27_S29_S29_EEEvvEEEEvNT_6ParamsE --------------------------
	.section	.nv.constant0._ZN7cutlass13device_kernelINS_4gemm6kernel13GemmUniversalIN4cute5tupleIJiiiiEEENS1_10collective13CollectiveMmaINS1_35MainloopSm100TmaUmmaWarpSpecializedILi16ELi2ELi4ENS5_IJNS4_1CILi4EEENSA_ILi1EEESC_EEEEENS5_IJNSA_ILi128EEENSA_ILi64EEENSA_ILi32EEEEEEfNS5_IJlSC_lEEEfSJ_NS4_8TiledMMAINS4_8MMA_AtomIJNS4_23SM100_MMA_TF32_2x1SM_SSINS_10tfloat32_tESN_fLi128ELi64ELNS4_4UMMA5MajorE0ELSP_0ELNSO_7ScaleInE0ELSQ_0EEEEEENS4_6LayoutINS5_IJSC_SC_SC_EEENS5_IJNSA_ILi0EEESV_SV_EEEEENS5_IJNS4_10UnderscoreESY_SY_EEEEENS4_18SM100_TMA_2SM_LOADENS4_14ComposedLayoutINS4_7SwizzleILi3ELi4ELi3EEENS4_18smem_ptr_flag_bitsILi32EEENST_INS5_IJNSA_ILi8EEESH_EEENS5_IJSH_SC_EEEEEEEvNS4_8identityENS4_28SM100_TMA_2SM_LOAD_MULTICASTES1B_vS1C_EENS_8epilogue10collective18CollectiveEpilogueINS1F_23Sm100TmaWarpSpecializedILi3ELi2ELi16ELb1ELb0EEEJNS5_IJSG_SG_SH_EEENS5_IJNST_ISG_SC_EENST_INS5_IJNSA_ILi16EEENSA_ILi2EEEEEENS5_IJSC_SH_EEEEEEEEfSJ_fSJ_NS1F_6fusion15FusionCallbacksIS1J_NS1S_17LinearCombinationIffffLNS_15FloatRoundStyleE2EEES1K_S1R_JEEENS4_5SM1004TMEM4LOAD26SM100_TMEM_LOAD_32dp32b16xENS4_13SM90_TMA_LOADENS12_INS13_ILi2ELi4ELi3EEES16_NST_INS5_IJS17_S1M_EEENS5_IJS1M_SC_EEEEEEENS4_39AutoVectorizingCopyWithAssumedAlignmentILi128EEENS4_14SM90_TMA_STOREES27_S29_S29_EEEvvEEEEvNT_6ParamsE,"a",@progbits
	.sectionflags	@""
	.align	4
.nv.constant0._ZN7cutlass13device_kernelINS_4gemm6kernel13GemmUniversalIN4cute5tupleIJiiiiEEENS1_10collective13CollectiveMmaINS1_35MainloopSm100TmaUmmaWarpSpecializedILi16ELi2ELi4ENS5_IJNS4_1CILi4EEENSA_ILi1EEESC_EEEEENS5_IJNSA_ILi128EEENSA_ILi64EEENSA_ILi32EEEEEEfNS5_IJlSC_lEEEfSJ_NS4_8TiledMMAINS4_8MMA_AtomIJNS4_23SM100_MMA_TF32_2x1SM_SSINS_10tfloat32_tESN_fLi128ELi64ELNS4_4UMMA5MajorE0ELSP_0ELNSO_7ScaleInE0ELSQ_0EEEEEENS4_6LayoutINS5_IJSC_SC_SC_EEENS5_IJNSA_ILi0EEESV_SV_EEEEENS5_IJNS4_10UnderscoreESY_SY_EEEEENS4_18SM100_TMA_2SM_LOADENS4_14ComposedLayoutINS4_7SwizzleILi3ELi4ELi3EEENS4_18smem_ptr_flag_bitsILi32EEENST_INS5_IJNSA_ILi8EEESH_EEENS5_IJSH_SC_EEEEEEEvNS4_8identityENS4_28SM100_TMA_2SM_LOAD_MULTICASTES1B_vS1C_EENS_8epilogue10collective18CollectiveEpilogueINS1F_23Sm100TmaWarpSpecializedILi3ELi2ELi16ELb1ELb0EEEJNS5_IJSG_SG_SH_EEENS5_IJNST_ISG_SC_EENST_INS5_IJNSA_ILi16EEENSA_ILi2EEEEEENS5_IJSC_SH_EEEEEEEEfSJ_fSJ_NS1F_6fusion15FusionCallbacksIS1J_NS1S_17LinearCombinationIffffLNS_15FloatRoundStyleE2EEES1K_S1R_JEEENS4_5SM1004TMEM4LOAD26SM100_TMEM_LOAD_32dp32b16xENS4_13SM90_TMA_LOADENS12_INS13_ILi2ELi4ELi3EEES16_NST_INS5_IJS17_S1M_EEENS5_IJS1M_SC_EEEEEEENS4_39AutoVectorizingCopyWithAssumedAlignmentILi128EEENS4_14SM90_TMA_STOREES27_S29_S29_EEEvvEEEEvNT_6ParamsE:
	.zero		2944


//--------------------- SYMBOLS --------------------------

	.type		.nv.reservedSmem.offset0,@object
	.size		.nv.reservedSmem.offset0,0x4
	.type		.nv.reservedSmem.cap,@object
	.size		.nv.reservedSmem.cap,0x4
	.type		__assertfail,@function
